def gluon_tcgen05(
    a_ptr,
    b_ptr,
    c_ptr,
    M,
    N,
    K,
    stride_am,
    stride_bk,
    stride_cm,
    BLOCK_M: gl.constexpr,
    BLOCK_N: gl.constexpr,
    BLOCK_K: gl.constexpr,
    DTYPE: gl.constexpr,
    A_LAYOUT: gl.constexpr,
    B_LAYOUT: gl.constexpr,
    C_LAYOUT: gl.constexpr,
    B_SHAPE: gl.constexpr,
    TMEM_LAYOUT: gl.constexpr,
    TMEM_REG: gl.constexpr,
    TRANS_B: gl.constexpr,
    NUM_BUFFERS: gl.constexpr,
):
    a_desc = tma.make_tensor_descriptor(
        a_ptr, [M, K], [stride_am, 1], [BLOCK_M, BLOCK_K], A_LAYOUT
    )
    b_desc = tma.make_tensor_descriptor(
        b_ptr,
        [N, K] if TRANS_B else [K, N],
        [stride_bk, 1],
        B_SHAPE,
        B_LAYOUT,
    )
    c_desc = tma.make_tensor_descriptor(
        c_ptr, [M, N], [stride_cm, 1], [BLOCK_M, BLOCK_N], C_LAYOUT
    )

    a_bufs = gl.allocate_shared_memory(
        DTYPE, [NUM_BUFFERS, BLOCK_M, BLOCK_K], A_LAYOUT
    )
    b_bufs = gl.allocate_shared_memory(DTYPE, [NUM_BUFFERS] + B_SHAPE, B_LAYOUT)

    pid_m = gl.program_id(0)
    pid_n = gl.program_id(1)
    off_m = pid_m * BLOCK_M
    off_n = pid_n * BLOCK_N

    tma_bars = gl.allocate_shared_memory(
        gl.int64, [NUM_BUFFERS, 1], mbarrier.MBarrierLayout()
    )
    mma_bars = gl.allocate_shared_memory(
        gl.int64, [NUM_BUFFERS, 1], mbarrier.MBarrierLayout()
    )
    for i in gl.static_range(NUM_BUFFERS):
        mbarrier.init(tma_bars.index(i), count=1)
        mbarrier.init(mma_bars.index(i), count=1)

    acc_tmem = allocate_tensor_memory(gl.float32, [BLOCK_M, BLOCK_N], TMEM_LAYOUT)
    idx = 0
    phase = 0
    use_acc = False
    for k in range(0, K, BLOCK_K):
        a = a_bufs.index(idx)
        b = b_bufs.index(idx)
        tma_bar = tma_bars.index(idx)
        mma_bar = mma_bars.index(idx)
        mbarrier.expect(
            tma_bar, a_desc.block_type.nbytes + b_desc.block_type.nbytes
        )
        tma.async_copy_global_to_shared(a_desc, [off_m, k], tma_bar, a)
        tma.async_copy_global_to_shared(
            b_desc, [off_n, k] if TRANS_B else [k, off_n], tma_bar, b
        )
        mbarrier.wait(tma_bar, phase=phase)

        if TRANS_B:
            b = b.permute((1, 0))
        tcgen05_mma(a, b, acc_tmem, use_acc=use_acc)
        tcgen05_commit(mma_bar)
        mbarrier.wait(mma_bar, phase=phase)
        use_acc = True

        idx += 1
        if idx == NUM_BUFFERS:
            idx = 0
            phase ^= 1

    for i in gl.static_range(NUM_BUFFERS):
        mbarrier.invalidate(tma_bars.index(i))
        mbarrier.invalidate(mma_bars.index(i))

    acc = acc_tmem.load(TMEM_REG)
    c_smem = gl.allocate_shared_memory(DTYPE, [BLOCK_M, BLOCK_N], C_LAYOUT)
    c_smem.store(acc.to(DTYPE))
    fence_async_shared()
    tma.async_copy_shared_to_global(c_desc, [off_m, off_n], c_smem)
    tma.store_wait(pendings=0)

# config = {"BLOCK_K": 128, "BLOCK_M": 64, "BLOCK_N": 64, "arch": "sm_100", "dtype": "fp16", "num_buffers": 3, "num_warps": 8, "trans_b": 1}
# arch = sm_100


// ===== COMPILED SASS (sm_100a) =====

	.target	sm_100a

	.elftype	@"ET_EXEC"


//--------------------- .note.nv.tkinfo           --------------------------
	.section	.note.nv.tkinfo,"",@"SHT_NOTE"
	.sectionflags	@"SHF_NOTE_NV_TKINFO"
	.tkinfo
        /*0018*/ 	.word	0x00000081
        /*0030*/ 	.string	""
        /*0030*/ 	.string	"ptxas-blackwell"
        /*0030*/ 	.string	"Cuda compilation tools, release 12.9, V12.9.86"
        /*0030*/ 	.string	"Build cuda_12.9.r12.9/compiler.36037853_0"
        /*0030*/ 	.string	"-v  -suppress-debug-info  -lineinfo  -arch sm_100a "



//--------------------- .note.nv.cuver            --------------------------
	.section	.note.nv.cuver,"",@"SHT_NOTE"
	.sectionflags	@"SHF_NOTE_NV_CUVER"
        /*0018*/ 	.short	0x0001
        /*001a*/ 	.short	0x0064
        /*001c*/ 	.short	0x0001
        /*001e*/ 	.short	0x0000
        /*0020*/ 	.short	0x0001
        /*0022*/ 	.short	0x0000


//--------------------- .nv.info                  --------------------------
	.section	.nv.info,"",@"SHT_CUDA_INFO"
	.align	4


	//----- nvinfo : EIATTR_REGCOUNT
	.align		4
        /*0000*/ 	.byte	0x04, 0x2f
        /*0002*/ 	.short	(.L_4 - .L_3)
	.align		4
.L_3:
        /*0004*/ 	.word	index@(gluon_tcgen05)
        /*0008*/ 	.word	0x00000019


	//----- nvinfo : EIATTR_FRAME_SIZE
	.align		4
.L_4:
        /*000c*/ 	.byte	0x04, 0x11
        /*000e*/ 	.short	(.L_6 - .L_5)
	.align		4
.L_5:
        /*0010*/ 	.word	index@($__internal_2_$__cuda_sm10x_tcgen05_guardrail_trap_unallocated_columns_being_dealloced)
        /*0014*/ 	.word	0x00000000


	//----- nvinfo : EIATTR_FRAME_SIZE
	.align		4
.L_6:
        /*0018*/ 	.byte	0x04, 0x11
        /*001a*/ 	.short	(.L_8 - .L_7)
	.align		4
.L_7:
        /*001c*/ 	.word	index@($__internal_1_$__cuda_sm10x_tcgen05_guardrail_trap_phase_invalid_during_alloc)
        /*0020*/ 	.word	0x00000000


	//----- nvinfo : EIATTR_FRAME_SIZE
	.align		4
.L_8:
        /*0024*/ 	.byte	0x04, 0x11
        /*0026*/ 	.short	(.L_10 - .L_9)
	.align		4
.L_9:
        /*0028*/ 	.word	index@($__internal_0_$__cuda_sm10x_tcgen05_guardrail_trap_col_being_dealloced_not_returned_by_alloc)
        /*002c*/ 	.word	0x00000000


	//----- nvinfo : EIATTR_FRAME_SIZE
	.align		4
.L_10:
        /*0030*/ 	.byte	0x04, 0x11
        /*0032*/ 	.short	(.L_12 - .L_11)
	.align		4
.L_11:
        /*0034*/ 	.word	index@(gluon_tcgen05)
        /*0038*/ 	.word	0x00000000


	//----- nvinfo : EIATTR_MIN_STACK_SIZE
	.align		4
.L_12:
        /*003c*/ 	.byte	0x04, 0x12
        /*003e*/ 	.short	(.L_14 - .L_13)
	.align		4
.L_13:
        /*0040*/ 	.word	index@(gluon_tcgen05)
        /*0044*/ 	.word	0x00000000
.L_14:


//--------------------- .nv.info.gluon_tcgen05    --------------------------
	.section	.nv.info.gluon_tcgen05,"",@"SHT_CUDA_INFO"
	.sectionflags	@""
	.align	4


	//----- nvinfo : EIATTR_CUDA_API_VERSION
	.align		4
        /*0000*/ 	.byte	0x04, 0x37
        /*0002*/ 	.short	(.L_16 - .L_15)
.L_15:
        /*0004*/ 	.word	0x00000081


	//----- nvinfo : EIATTR_KPARAM_INFO
	.align		4
.L_16:
        /*0008*/ 	.byte	0x04, 0x17
        /*000a*/ 	.short	(.L_18 - .L_17)
.L_17:
        /*000c*/ 	.word	0x00000000
        /*0010*/ 	.short	0x000a
        /*0012*/ 	.short	0x0048
        /*0014*/ 	.byte	0x00, 0xf4, 0x21, 0x00


	//----- nvinfo : EIATTR_KPARAM_INFO
	.align		4
.L_18:
        /*0018*/ 	.byte	0x04, 0x17
        /*001a*/ 	.short	(.L_20 - .L_19)
.L_19:
        /*001c*/ 	.word	0x00000000
        /*0020*/ 	.short	0x0009
        /*0022*/ 	.short	0x0040
        /*0024*/ 	.byte	0x00, 0xf4, 0x21, 0x00


	//----- nvinfo : EIATTR_KPARAM_INFO
	.align		4
.L_20:
        /*0028*/ 	.byte	0x04, 0x17
        /*002a*/ 	.short	(.L_22 - .L_21)
.L_21:
        /*002c*/ 	.word	0x00000000
        /*0030*/ 	.short	0x0008
        /*0032*/ 	.short	0x0038
        /*0034*/ 	.byte	0x00, 0xf0, 0x21, 0x00


	//----- nvinfo : EIATTR_KPARAM_INFO
	.align		4
.L_22:
        /*0038*/ 	.byte	0x04, 0x17
        /*003a*/ 	.short	(.L_24 - .L_23)
.L_23:
        /*003c*/ 	.word	0x00000000
        /*0040*/ 	.short	0x0007
        /*0042*/ 	.short	0x0030
        /*0044*/ 	.byte	0x00, 0xf0, 0x21, 0x00


	//----- nvinfo : EIATTR_KPARAM_INFO
	.align		4
.L_24:
        /*0048*/ 	.byte	0x04, 0x17
        /*004a*/ 	.short	(.L_26 - .L_25)
.L_25:
        /*004c*/ 	.word	0x00000000
        /*0050*/ 	.short	0x0006
        /*0052*/ 	.short	0x0028
        /*0054*/ 	.byte	0x00, 0xf0, 0x21, 0x00


	//----- nvinfo : EIATTR_KPARAM_INFO
	.align		4
.L_26:
        /*0058*/ 	.byte	0x04, 0x17
        /*005a*/ 	.short	(.L_28 - .L_27)
.L_27:
        /*005c*/ 	.word	0x00000000
        /*0060*/ 	.short	0x0005
        /*0062*/ 	.short	0x0020
        /*0064*/ 	.byte	0x00, 0xf0, 0x11, 0x00


	//----- nvinfo : EIATTR_KPARAM_INFO
	.align		4
.L_28:
        /*0068*/ 	.byte	0x04, 0x17
        /*006a*/ 	.short	(.L_30 - .L_29)
.L_29:
        /*006c*/ 	.word	0x00000000
        /*0070*/ 	.short	0x0004
        /*0072*/ 	.short	0x001c
        /*0074*/ 	.byte	0x00, 0xf0, 0x11, 0x00


	//----- nvinfo : EIATTR_KPARAM_INFO
	.align		4
.L_30:
        /*0078*/ 	.byte	0x04, 0x17
        /*007a*/ 	.short	(.L_32 - .L_31)
.L_31:
        /*007c*/ 	.word	0x00000000
        /*0080*/ 	.short	0x0003
        /*0082*/ 	.short	0x0018
        /*0084*/ 	.byte	0x00, 0xf0, 0x11, 0x00


	//----- nvinfo : EIATTR_KPARAM_INFO
	.align		4
.L_32:
        /*0088*/ 	.byte	0x04, 0x17
        /*008a*/ 	.short	(.L_34 - .L_33)
.L_33:
        /*008c*/ 	.word	0x00000000
        /*0090*/ 	.short	0x0002
        /*0092*/ 	.short	0x0010
        /*0094*/ 	.byte	0x00, 0xf4, 0x21, 0x00


	//----- nvinfo : EIATTR_KPARAM_INFO
	.align		4
.L_34:
        /*0098*/ 	.byte	0x04, 0x17
        /*009a*/ 	.short	(.L_36 - .L_35)
.L_35:
        /*009c*/ 	.word	0x00000000
        /*00a0*/ 	.short	0x0001
        /*00a2*/ 	.short	0x0008
        /*00a4*/ 	.byte	0x00, 0xf4, 0x21, 0x00


	//----- nvinfo : EIATTR_KPARAM_INFO
	.align		4
.L_36:
        /*00a8*/ 	.byte	0x04, 0x17
        /*00aa*/ 	.short	(.L_38 - .L_37)
.L_37:
        /*00ac*/ 	.word	0x00000000
        /*00b0*/ 	.short	0x0000
        /*00b2*/ 	.short	0x0000
        /*00b4*/ 	.byte	0x00, 0xf4, 0x21, 0x00


	//----- nvinfo : EIATTR_AT_ENTRY_FRAGMENTS
	.align		4
.L_38:
        /*00b8*/ 	.byte	0x04, 0x4f
        /*00ba*/ 	.short	(.L_40 - .L_39)


	//   ....[0]....
.L_39:
        /*00bc*/ 	.word	0x00000004


	//----- nvinfo : EIATTR_RESERVED_SMEM_USED
	.align		4
.L_40:
        /*00c0*/ 	.byte	0x01, 0x41
	.zero		2


	//----- nvinfo : EIATTR_SPARSE_MMA_MASK
	.align		4
        /*00c4*/ 	.byte	0x03, 0x50
        /*00c6*/ 	.short	0x0000


	//----- nvinfo : EIATTR_TCGEN05_1CTA_USED
	.align		4
        /*00c8*/ 	.byte	0x01, 0x51
	.zero		2


	//----- nvinfo : EIATTR_MAXREG_COUNT
	.align		4
        /*00cc*/ 	.byte	0x03, 0x1b
        /*00ce*/ 	.short	0x00ff


	//----- nvinfo : EIATTR_NUM_BARRIERS
	.align		4
        /*00d0*/ 	.byte	0x02, 0x4c
        /*00d2*/ 	.byte	0x01
	.zero		1


	//----- nvinfo : EIATTR_INT_WARP_WIDE_INSTR_OFFSETS
	.align		4
        /*00d4*/ 	.byte	0x04, 0x31
        /*00d6*/ 	.short	(.L_42 - .L_41)


	//   ....[0]....
.L_41:
        /*00d8*/ 	.word	0x00001750


	//   ....[1]....
        /*00dc*/ 	.word	0x00001770


	//   ....[2]....
        /*00e0*/ 	.word	0x000017f0


	//   ....[3]....
        /*00e4*/ 	.word	0x00001ae0


	//   ....[4]....
        /*00e8*/ 	.word	0x00001b30


	//   ....[5]....
        /*00ec*/ 	.word	0x00001b40


	//   ....[6]....
        /*00f0*/ 	.word	0x00001b70


	//   ....[7]....
        /*00f4*/ 	.word	0x00001f70


	//   ....[8]....
        /*00f8*/ 	.word	0x00001f80


	//   ....[9]....
        /*00fc*/ 	.word	0x000020f0


	//   ....[10]....
        /*0100*/ 	.word	0x00002150


	//   ....[11]....
        /*0104*/ 	.word	0x00002160


	//   ....[12]....
        /*0108*/ 	.word	0x000021a0


	//   ....[13]....
        /*010c*/ 	.word	0x00002660


	//   ....[14]....
        /*0110*/ 	.word	0x00002670


	//   ....[15]....
        /*0114*/ 	.word	0x000029f0


	//   ....[16]....
        /*0118*/ 	.word	0x00002a00


	//   ....[17]....
        /*011c*/ 	.word	0x00002cc0


	//   ....[18]....
        /*0120*/ 	.word	0x00002d10


	//----- nvinfo : EIATTR_COOP_GROUP_MASK_REGIDS
	.align		4
.L_42:
        /*0124*/ 	.byte	0x04, 0x29
        /*0126*/ 	.short	(.L_44 - .L_43)


	//   ....[0]....
.L_43:
        /*0128*/ 	.word	0xffffffff


	//   ....[1]....
        /*012c*/ 	.word	0xffffffff


	//   ....[2]....
        /*0130*/ 	.word	0xffffffff


	//   ....[3]....
        /*0134*/ 	.word	0xffffffff


	//   ....[4]....
        /*0138*/ 	.word	0xffffffff


	//   ....[5]....
        /*013c*/ 	.word	0xffffffff


	//   ....[6]....
        /*0140*/ 	.word	0xffffffff


	//   ....[7]....
        /*0144*/ 	.word	0xffffffff


	//   ....[8]....
        /*0148*/ 	.word	0xffffffff


	//   ....[9]....
        /*014c*/ 	.word	0xffffffff


	//----- nvinfo : EIATTR_COOP_GROUP_INSTR_OFFSETS
	.align		4
.L_44:
        /*0150*/ 	.byte	0x04, 0x28
        /*0152*/ 	.short	(.L_46 - .L_45)


	//   ....[0]....
.L_45:
        /*0154*/ 	.word	0x00000050


	//   ....[1]....
        /*0158*/ 	.word	0x00000310


	//   ....[2]....
        /*015c*/ 	.word	0x00000500


	//   ....[3]....
        /*0160*/ 	.word	0x000009a0


	//   ....[4]....
        /*0164*/ 	.word	0x00000ae0


	//   ....[5]....
        /*0168*/ 	.word	0x00000fe0


	//   ....[6]....
        /*016c*/ 	.word	0x00001120


	//   ....[7]....
        /*0170*/ 	.word	0x00001610


	//   ....[8]....
        /*0174*/ 	.word	0x00002b50


	//   ....[9]....
        /*0178*/ 	.word	0x00002dc0


	//----- nvinfo : EIATTR_VRC_CTA_INIT_COUNT
	.align		4
.L_46:
        /*017c*/ 	.byte	0x02, 0x4a
        /*017e*/ 	.byte	0x80
	.zero		1


	//----- nvinfo : EIATTR_MBARRIER_INSTR_OFFSETS
	.align		4
        /*0180*/ 	.byte	0x04, 0x39
        /*0182*/ 	.short	(.L_48 - .L_47)


	//   ....[0]....
.L_47:
        /*0184*/ 	.word	0x00001810
        /*0188*/ 	.word	0x000000ff
        /*018c*/ 	.word	0x00018000
        /*0190*/ 	.short	0x0100
        /*0192*/ 	.byte	0x08
	.zero		1


	//   ....[1]....
        /*0194*/ 	.word	0x00001820
        /*0198*/ 	.word	0x000000ff
        /*019c*/ 	.word	0x00018020
        /*01a0*/ 	.short	0x0100
        /*01a2*/ 	.byte	0x08
	.zero		1


	//   ....[2]....
        /*01a4*/ 	.word	0x000018d0
        /*01a8*/ 	.word	0x000000ff
        /*01ac*/ 	.word	0x00018008
        /*01b0*/ 	.short	0x0100
        /*01b2*/ 	.byte	0x08
	.zero		1


	//   ....[3]....
        /*01b4*/ 	.word	0x000018e0
        /*01b8*/ 	.word	0x000000ff
        /*01bc*/ 	.word	0x00018028
        /*01c0*/ 	.short	0x0100
        /*01c2*/ 	.byte	0x08
	.zero		1


	//   ....[4]....
        /*01c4*/ 	.word	0x000019f0
        /*01c8*/ 	.word	0x000000ff
        /*01cc*/ 	.word	0x00018010
        /*01d0*/ 	.short	0x0100
        /*01d2*/ 	.byte	0x08
	.zero		1


	//   ....[5]....
        /*01d4*/ 	.word	0x00001a00
        /*01d8*/ 	.word	0x000000ff
        /*01dc*/ 	.word	0x00018030
        /*01e0*/ 	.short	0x0100
        /*01e2*/ 	.byte	0x08
	.zero		1


	//   ....[6]....
        /*01e4*/ 	.word	0x00001be0
        /*01e8*/ 	.word	0x000000ff
        /*01ec*/ 	.word	0x00018000
        /*01f0*/ 	.short	0x010a
        /*01f2*/ 	.byte	0x08
	.zero		1


	//   ....[7]....
        /*01f4*/ 	.word	0x00001fd0
        /*01f8*/ 	.word	0x000000ff
        /*01fc*/ 	.word	0x00018020
        /*0200*/ 	.short	0x010a
        /*0202*/ 	.byte	0x08
	.zero		1


	//   ....[8]....
        /*0204*/ 	.word	0x00002210
        /*0208*/ 	.word	0x000000ff
        /*020c*/ 	.word	0x00018000
        /*0210*/ 	.short	0x010a
        /*0212*/ 	.byte	0x2e
	.zero		1


	//   ....[9]....
        /*0214*/ 	.word	0x000026b0
        /*0218*/ 	.word	0x000000ff
        /*021c*/ 	.word	0x00018020
        /*0220*/ 	.short	0x010a
        /*0222*/ 	.byte	0x2e
	.zero		1


	//   ....[10]....
        /*0224*/ 	.word	0x00002780
        /*0228*/ 	.word	0x000000ff
        /*022c*/ 	.word	0x00018000
        /*0230*/ 	.short	0x0108
        /*0232*/ 	.byte	0x08
	.zero		1


	//   ....[11]....
        /*0234*/ 	.word	0x00002790
        /*0238*/ 	.word	0x000000ff
        /*023c*/ 	.word	0x00018020
        /*0240*/ 	.short	0x0108
        /*0242*/ 	.byte	0x08
	.zero		1


	//   ....[12]....
        /*0244*/ 	.word	0x000027e0
        /*0248*/ 	.word	0x000000ff
        /*024c*/ 	.word	0x00018008
        /*0250*/ 	.short	0x0108
        /*0252*/ 	.byte	0x08
	.zero		1


	//   ....[13]....
        /*0254*/ 	.word	0x000027f0
        /*0258*/ 	.word	0x000000ff
        /*025c*/ 	.word	0x00018028
        /*0260*/ 	.short	0x0108
        /*0262*/ 	.byte	0x08
	.zero		1


	//   ....[14]....
        /*0264*/ 	.word	0x00002840
        /*0268*/ 	.word	0x000000ff
        /*026c*/ 	.word	0x00018010
        /*0270*/ 	.short	0x0108
        /*0272*/ 	.byte	0x08
	.zero		1


	//   ....[15]....
        /*0274*/ 	.word	0x00002850
        /*0278*/ 	.word	0x000000ff
        /*027c*/ 	.word	0x00018030
        /*0280*/ 	.short	0x0108
        /*0282*/ 	.byte	0x08
	.zero		1


	//   ....[16]....
        /*0284*/ 	.word	0x00002de0
        /*0288*/ 	.word	0x000000ff
        /*028c*/ 	.word	0x00018000
        /*0290*/ 	.short	0x010a
        /*0292*/ 	.byte	0x08
	.zero		1


	//   ....[17]....
        /*0294*/ 	.word	0x00002e10
        /*0298*/ 	.word	0x000000ff
        /*029c*/ 	.word	0x00018020
        /*02a0*/ 	.short	0x010a
        /*02a2*/ 	.byte	0x08
	.zero		1


	//   ....[18]....
        /*02a4*/ 	.word	0x00002e40
        /*02a8*/ 	.word	0x000000ff
        /*02ac*/ 	.word	0x00018000
        /*02b0*/ 	.short	0x010a
        /*02b2*/ 	.byte	0x2e
	.zero		1


	//   ....[19]....
        /*02b4*/ 	.word	0x00002e70
        /*02b8*/ 	.word	0x000000ff
        /*02bc*/ 	.word	0x00018020
        /*02c0*/ 	.short	0x010a
        /*02c2*/ 	.byte	0x2e
	.zero		1


	//----- nvinfo : EIATTR_NUM_MBARRIERS
	.align		4
.L_48:
        /*02c4*/ 	.byte	0x03, 0x38
        /*02c6*/ 	.short	0x0006


	//----- nvinfo : EIATTR_EXIT_INSTR_OFFSETS
	.align		4
        /*02c8*/ 	.byte	0x04, 0x1c
        /*02ca*/ 	.short	(.L_50 - .L_49)


	//   ....[0]....
.L_49:
        /*02cc*/ 	.word	0x00002dd0


	//----- nvinfo : EIATTR_REQNTID
	.align		4
.L_50:
        /*02d0*/ 	.byte	0x04, 0x10
        /*02d2*/ 	.short	(.L_52 - .L_51)
.L_51:
        /*02d4*/ 	.word	0x00000100
        /*02d8*/ 	.word	0x00000001
        /*02dc*/ 	.word	0x00000001


	//----- nvinfo : EIATTR_CRS_STACK_SIZE
	.align		4
.L_52:
        /*02e0*/ 	.byte	0x04, 0x1e
        /*02e2*/ 	.short	(.L_54 - .L_53)
.L_53:
        /*02e4*/ 	.word	0x00000000


	//----- nvinfo : EIATTR_CBANK_PARAM_SIZE
	.align		4
.L_54:
        /*02e8*/ 	.byte	0x03, 0x19
        /*02ea*/ 	.short	0x0050


	//----- nvinfo : EIATTR_PARAM_CBANK
	.align		4
        /*02ec*/ 	.byte	0x04, 0x0a
        /*02ee*/ 	.short	(.L_56 - .L_55)
	.align		4
.L_55:
        /*02f0*/ 	.word	index@(.nv.constant0.gluon_tcgen05)
        /*02f4*/ 	.short	0x0380
        /*02f6*/ 	.short	0x0050


	//----- nvinfo : EIATTR_SW_WAR
	.align		4
.L_56:
        /*02f8*/ 	.byte	0x04, 0x36
        /*02fa*/ 	.short	(.L_58 - .L_57)
.L_57:
        /*02fc*/ 	.word	0x00000008
.L_58:


//--------------------- .nv.compat                --------------------------
	.section	.nv.compat,"",@"SHT_CUDA_COMPAT_INFO"
	.align	4
        /*0000*/ 	.byte	0x02, 0x02, 0x02, 0x00, 0x02, 0x05, 0x05, 0x00, 0x02, 0x03, 0x03, 0x00, 0x02, 0x06, 0x01, 0x00


//--------------------- .nv.callgraph             --------------------------
	.section	.nv.callgraph,"",@"SHT_CUDA_CALLGRAPH"
	.align	4
	.sectionentsize	8
	.align		4
        /*0000*/ 	.word	0x00000000
	.align		4
        /*0004*/ 	.word	0xffffffff
	.align		4
        /*0008*/ 	.word	0x00000000
	.align		4
        /*000c*/ 	.word	0xfffffffe
	.align		4
        /*0010*/ 	.word	0x00000000
	.align		4
        /*0014*/ 	.word	0xfffffffd
	.align		4
        /*0018*/ 	.word	0x00000000
	.align		4
        /*001c*/ 	.word	0xfffffffc


//--------------------- .text.gluon_tcgen05       --------------------------
	.section	.text.gluon_tcgen05,"ax",@progbits
	.align	128
        .global         gluon_tcgen05
        .type           gluon_tcgen05,@function
        .size           gluon_tcgen05,(.L_x_81 - gluon_tcgen05)
        .other          gluon_tcgen05,@"STO_CUDA_ENTRY STV_DEFAULT"
gluon_tcgen05:
.text.gluon_tcgen05:
[----:B------:R-:W1:Y:S01]  /*0000*/  LDC R1, c[0x0][0x37c] ;  /* 0x0000df00ff017b82 */ /* 0x000e620000000800 */
[----:B------:R-:W2:Y:S02]  /*0010*/  S2R R0, SR_TID.X ;  /* 0x0000000000007919 */ /* 0x000ea40000002100 */
[----:B--2---:R-:W-:-:S13]  /*0020*/  ISETP.GE.U32.AND P2, PT, R0, 0x20, PT ;  /* 0x000000200000780c */ /* 0x004fda0003f46070 */
[----:B------:R-:W-:Y:S05]  /*0030*/  @P2 BRA `(.L_x_0) ;  /* 0x0000000000b82947 */ /* 0x000fea0003800000 */
[----:B------:R-:W2:Y:S01]  /*0040*/  S2UR UR6, SR_CgaCtaId ;  /* 0x00000000000679c3 */ /* 0x000ea20000008800 */
[----:B------:R-:W-:Y:S01]  /*0050*/  NOP ;  /* 0x0000000000007918 */ /* 0x000fe20000000000 */
[----:B------:R-:W-:Y:S02]  /*0060*/  UMOV UR4, 0x40 ;  /* 0x0000004000047882 */ /* 0x000fe40000000000 */
[----:B--2---:R-:W-:-:S09]  /*0070*/  ULEA UR4, UR6, UR4, 0x18 ;  /* 0x0000000406047291 */ /* 0x004fd2000f8ec0ff */
[----:B------:R-:W2:Y:S01]  /*0080*/  LDS.U8 R2, [UR4] ;  /* 0x00000004ff027984 */ /* 0x000ea20008000000 */
[----:B------:R-:W-:Y:S02]  /*0090*/  UMOV UR4, 0x400 ;  /* 0x0000040000047882 */ /* 0x000fe40000000000 */
[----:B------:R-:W-:Y:S01]  /*00a0*/  ULEA UR4, UR6, UR4, 0x18 ;  /* 0x0000000406047291 */ /* 0x000fe2000f8ec0ff */
[----:B--2---:R-:W-:-:S13]  /*00b0*/  ISETP.NE.AND P0, PT, R2, RZ, PT ;  /* 0x000000ff0200720c */ /* 0x004fda0003f05270 */
[----:B------:R-:W-:Y:S05]  /*00c0*/  @P0 BRA `(.L_x_1) ;  /* 0x00000000007c0947 */ /* 0x000fea0003800000 */
[----:B------:R-:W-:-:S13]  /*00d0*/  ELECT P0, URZ, PT ;  /* 0x0000000000ff782f */ /* 0x000fda0003800000 */
[----:B------:R-:W-:Y:S05]  /*00e0*/  @!P0 BRA `(.L_x_2) ;  /* 0x0000000000848947 */ /* 0x000fea0003800000 */
[----:B------:R-:W-:Y:S01]  /*00f0*/  UMOV UR5, 0x2 ;  /* 0x0000000200057882 */ /* 0x000fe20000000000 */
[----:B------:R-:W-:Y:S02]  /*0100*/  IMAD.MOV.U32 R5, RZ, RZ, 0x1 ;  /* 0x00000001ff057424 */ /* 0x000fe400078e00ff */
[----:B------:R-:W-:Y:S02]  /*0110*/  IMAD.MOV.U32 R3, RZ, RZ, 0x3 ;  /* 0x00000003ff037424 */ /* 0x000fe400078e00ff */
[----:B------:R-:W-:Y:S04]  /*0120*/  DEPBAR.LE SB2, 0x36 ;  /* 0x0000ad800000791a */ /* 0x000fe80000000000 */
[----:B------:R-:W2:Y:S02]  /*0130*/  UTCATOMSWS.FIND_AND_SET.ALIGN UP0, UR5, UR5 ;  /* 0x00000005000575e3 */ /* 0x000ea40008000800 */
[----:B--2---:R-:W-:-:S04]  /*0140*/  PLOP3.LUT P0, PT, PT, PT, UP0, 0x80, 0x8 ;  /* 0x000000000008781c */ /* 0x004fc80003f0f008 */
[----:B------:R-:W-:-:S04]  /*0150*/  SEL R2, RZ, 0xffffffff, !P0 ;  /* 0xffffffffff027807 */ /* 0x000fc80004000000 */
[----:B------:R-:W-:Y:S01]  /*0160*/  ISETP.NE.AND P0, PT, R2, RZ, PT ;  /* 0x000000ff0200720c */ /* 0x000fe20003f05270 */
[----:B------:R-:W-:-:S12]  /*0170*/  IMAD.U32 R2, RZ, RZ, UR5 ;  /* 0x00000005ff027e24 */ /* 0x000fd8000f8e00ff */
[----:B------:R-:W-:Y:S05]  /*0180*/  @P0 BRA `(.L_x_3) ;  /* 0x0000000000240947 */ /* 0x000fea0003800000 */
.L_x_4:
[----:B------:R-:W-:Y:S05]  /*0190*/  NANOSLEEP 0x64 ;  /* 0x000000640000795d */ /* 0x000fea0003800000 */
[----:B------:R-:W-:-:S05]  /*01a0*/  UMOV UR5, 0x2 ;  /* 0x0000000200057882 */ /* 0x000fca0000000000 */
[----:B------:R-:W-:Y:S04]  /*01b0*/  DEPBAR.LE SB2, 0x36 ;  /* 0x0000ad800000791a */ /* 0x000fe80000000000 */
[----:B------:R-:W2:Y:S02]  /*01c0*/  UTCATOMSWS.FIND_AND_SET.ALIGN UP0, UR5, UR5 ;  /* 0x00000005000575e3 */ /* 0x000ea40008000800 */
[----:B--2---:R-:W-:-:S04]  /*01d0*/  PLOP3.LUT P0, PT, PT, PT, UP0, 0x80, 0x8 ;  /* 0x000000000008781c */ /* 0x004fc80003f0f008 */
[----:B------:R-:W-:-:S04]  /*01e0*/  SEL R2, RZ, 0xffffffff, !P0 ;  /* 0xffffffffff027807 */ /* 0x000fc80004000000 */
[----:B------:R-:W-:Y:S01]  /*01f0*/  ISETP.NE.AND P0, PT, R2, RZ, PT ;  /* 0x000000ff0200720c */ /* 0x000fe20003f05270 */
[----:B------:R-:W-:-:S12]  /*0200*/  IMAD.U32 R2, RZ, RZ, UR5 ;  /* 0x00000005ff027e24 */ /* 0x000fd8000f8e00ff */
[----:B------:R-:W-:Y:S05]  /*0210*/  @!P0 BRA `(.L_x_4) ;  /* 0xfffffffc00dc8947 */ /* 0x000fea000383ffff */
.L_x_3:
[C---:B------:R-:W-:Y:S01]  /*0220*/  VIADD R4, R2.reuse, 0x10 ;  /* 0x0000001002047836 */ /* 0x040fe20000000000 */
[----:B------:R-:W-:Y:S01]  /*0230*/  UMOV UR5, 0x50 ;  /* 0x0000005000057882 */ /* 0x000fe20000000000 */
[----:B------:R-:W-:Y:S01]  /*0240*/  SHF.L.U32 R3, R3, R2, RZ ;  /* 0x0000000203037219 */ /* 0x000fe200000006ff */
[----:B------:R-:W-:Y:S01]  /*0250*/  ULEA UR5, UR6, UR5, 0x18 ;  /* 0x0000000506057291 */ /* 0x000fe2000f8ec0ff */
[----:B------:R-:W-:Y:S01]  /*0260*/  IMAD.SHL.U32 R2, R2, 0x20, RZ ;  /* 0x0000002002027824 */ /* 0x000fe200078e00ff */
[----:B------:R-:W-:-:S04]  /*0270*/  SHF.L.U32 R4, R5, R4, RZ ;  /* 0x0000000405047219 */ /* 0x000fc800000006ff */
[----:B------:R-:W-:-:S05]  /*0280*/  LOP3.LUT R3, R4, R3, RZ, 0xfc, !PT ;  /* 0x0000000304037212 */ /* 0x000fca00078efcff */
[----:B------:R2:W-:Y:S04]  /*0290*/  ATOMS.OR RZ, [UR5], R3 ;  /* 0x00000003ffff798c */ /* 0x0005e8000b000005 */
[----:B------:R2:W-:Y:S01]  /*02a0*/  STS [UR4], R2 ;  /* 0x00000002ff007988 */ /* 0x0005e20008000804 */
[----:B------:R-:W-:Y:S05]  /*02b0*/  BRA `(.L_x_2) ;  /* 0x0000000000107947 */ /* 0x000fea0003800000 */
.L_x_1:
[----:B------:R-:W-:Y:S01]  /*02c0*/  IMAD.MOV.U32 R3, RZ, RZ, -0x1 ;  /* 0xffffffffff037424 */ /* 0x000fe200078e00ff */
[----:B------:R-:W-:-:S04]  /*02d0*/  MOV R2, 0x300 ;  /* 0x0000030000027802 */ /* 0x000fc80000000f00 */
[----:B------:R2:W-:Y:S03]  /*02e0*/  STS [UR4], R3 ;  /* 0x00000003ff007988 */ /* 0x0005e60008000804 */
[----:B-12---:R-:W-:Y:S05]  /*02f0*/  CALL.REL.NOINC `($__internal_1_$__cuda_sm10x_tcgen05_guardrail_trap_phase_invalid_during_alloc) ;  /* 0x0000002800f47944 */ /* 0x006fea0003c00000 */
.L_x_2:
[----:B------:R-:W-:Y:S05]  /*0300*/  WARPSYNC.ALL ;  /* 0x0000000000007948 */ /* 0x000fea0003800000 */
[----:B------:R-:W-:Y:S01]  /*0310*/  NOP ;  /* 0x0000000000007918 */ /* 0x000fe20000000000 */
.L_x_0:
[----:B------:R-:W3:Y:S08]  /*0320*/  S2UR UR4, SR_CgaCtaId ;  /* 0x00000000000479c3 */ /* 0x000ef00000008800 */
[----:B------:R-:W-:Y:S01]  /*0330*/  BAR.SYNC.DEFER_BLOCKING 0x0 ;  /* 0x0000000000007b1d */ /* 0x000fe20000010000 */
[----:B------:R-:W-:-:S05]  /*0340*/  LOP3.LUT R20, R0, 0xff, RZ, 0xc0, !PT ;  /* 0x000000ff00147812 */ /* 0x000fca00078ec0ff */
[----:B------:R-:W-:Y:S02]  /*0350*/  UMOV UR8, 0x400 ;  /* 0x0000040000087882 */ /* 0x000fe40000000000 */
[----:B--2---:R-:W2:Y:S08]  /*0360*/  LDC R3, c[0x0][0x398] ;  /* 0x0000e600ff037b82 */ /* 0x004eb00000000800 */
[----:B------:R-:W4:Y:S01]  /*0370*/  LDC R6, c[0x0][0x3a0] ;  /* 0x0000e800ff067b82 */ /* 0x000f220000000800 */
[----:B---3--:R-:W-:-:S07]  /*0380*/  ULEA UR8, UR4, UR8, 0x18 ;  /* 0x0000000804087291 */ /* 0x008fce000f8ec0ff */
[----:B------:R-:W3:Y:S02]  /*0390*/  S2UR UR15, SR_CTAID.Y ;  /* 0x00000000000f79c3 */ /* 0x000ee40000002600 */
[----:B------:R-:W5:Y:S06]  /*03a0*/  LDS R4, [UR8] ;  /* 0x00000008ff047984 */ /* 0x000f6c0008000800 */
[----:B------:R-:W-:Y:S06]  /*03b0*/  BAR.SYNC.DEFER_BLOCKING 0x0 ;  /* 0x0000000000007b1d */ /* 0x000fec0000010000 */
[----:B------:R-:W-:Y:S05]  /*03c0*/  @P2 BRA `(.L_x_5) ;  /* 0x0000000000182947 */ /* 0x000fea0003800000 */
[----:B------:R-:W-:Y:S01]  /*03d0*/  ELECT P0, URZ, PT ;  /* 0x0000000000ff782f */ /* 0x000fe20003800000 */
[----:B------:R-:W-:Y:S01]  /*03e0*/  IMAD.MOV.U32 R2, RZ, RZ, 0x1 ;  /* 0x00000001ff027424 */ /* 0x000fe200078e00ff */
[----:B------:R-:W-:Y:S01]  /*03f0*/  UMOV UR5, 0x40 ;  /* 0x0000004000057882 */ /* 0x000fe20000000000 */
[----:B------:R-:W-:Y:S01]  /*0400*/  UVIRTCOUNT.DEALLOC.SMPOOL 0x80 ;  /* 0x000000800000784c */ /* 0x000fe20000000000 */
[----:B------:R-:W-:-:S09]  /*0410*/  ULEA UR5, UR4, UR5, 0x18 ;  /* 0x0000000504057291 */ /* 0x000fd2000f8ec0ff */
[----:B------:R5:W-:Y:S03]  /*0420*/  @P0 STS.U8 [UR5], R2 ;  /* 0x00000002ff000988 */ /* 0x000be60008000005 */
.L_x_5:
[----:B------:R-:W5:Y:S01]  /*0430*/  S2UR UR4, SR_CTAID.Z ;  /* 0x00000000000479c3 */ /* 0x000f620000002700 */
[----:B------:R-:W4:Y:S01]  /*0440*/  LDCU UR5, c[0x0][0x370] ;  /* 0x00006e00ff0577ac */ /* 0x000f220008000800 */
[C---:B------:R-:W-:Y:S01]  /*0450*/  ISETP.GE.U32.AND P0, PT, R20.reuse, 0x20, PT ;  /* 0x000000201400780c */ /* 0x040fe20003f06070 */
[----:B--2--5:R-:W-:Y:S01]  /*0460*/  VIADD R2, R3, 0xffffffff ;  /* 0xffffffff03027836 */ /* 0x024fe20000000000 */
[C---:B------:R-:W-:Y:S01]  /*0470*/  ISETP.NE.U32.AND P3, PT, R20.reuse, RZ, PT ;  /* 0x000000ff1400720c */ /* 0x040fe20003f65070 */
[----:B------:R-:W2:Y:S01]  /*0480*/  LDCU UR6, c[0x0][0x374] ;  /* 0x00006e80ff0677ac */ /* 0x000ea20008000800 */
[----:B------:R-:W-:Y:S01]  /*0490*/  LEA R7, R20, UR8, 0x2 ;  /* 0x0000000814077c11 */ /* 0x000fe2000f8e10ff */
[----:B----4-:R-:W-:Y:S01]  /*04a0*/  VIADD R11, R6, 0xffffffff ;  /* 0xffffffff060b7836 */ /* 0x010fe20000000000 */
[----:B------:R-:W4:Y:S01]  /*04b0*/  S2UR UR14, SR_CTAID.X ;  /* 0x00000000000e79c3 */ /* 0x000f220000002500 */
[----:B------:R-:W5:Y:S01]  /*04c0*/  LDCU.64 UR12, c[0x0][0x3c0] ;  /* 0x00007800ff0c77ac */ /* 0x000f620008000a00 */
[----:B------:R-:W-:Y:S01]  /*04d0*/  R2UR UR11, R4 ;  /* 0x00000000040b72ca */ /* 0x000fe200000e0000 */
[----:B------:R-:W-:Y:S04]  /*04e0*/  BSSY.RECONVERGENT B0, `(.L_x_6) ;  /* 0x0000011000007945 */ /* 0x000fe80003800200 */
[----:B------:R3:W-:Y:S01]  /*04f0*/  @!P0 STS [R7], RZ ;  /* 0x000000ff07008388 */ /* 0x0007e20000000800 */
[----:B------:R-:W-:-:S03]  /*0500*/  NOP ;  /* 0x0000000000007918 */ /* 0x000fc60000000000 */
[----:B------:R3:W-:Y:S02]  /*0510*/  @!P3 STS [UR8+0x24], R2 ;  /* 0x00002402ff00b988 */ /* 0x0007e40008000808 */
[----:B--23--:R-:W-:Y:S02]  /*0520*/  UIMAD UR4, UR4, UR6, UR15 ;  /* 0x00000006040472a4 */ /* 0x00cfe4000f8e020f */
[----:B------:R2:W-:Y:S02]  /*0530*/  @!P3 STS [UR8+0x20], R11 ;  /* 0x0000200bff00b988 */ /* 0x0005e40008000808 */
[----:B----4-:R-:W-:-:S04]  /*0540*/  UIMAD UR4, UR4, UR5, UR14 ;  /* 0x00000005040472a4 */ /* 0x010fc8000f8e020e */
[----:B------:R-:W-:-:S04]  /*0550*/  UIMAD UR4, UR4, 0x180, URZ ;  /* 0x00000180040478a4 */ /* 0x000fc8000f8e02ff */
[----:B-----5:R-:W-:-:S04]  /*0560*/  UIADD3 UR6, UP0, UPT, UR4, UR12, URZ ;  /* 0x0000000c04067290 */ /* 0x020fc8000ff1e0ff */
[----:B------:R-:W-:Y:S01]  /*0570*/  ULEA.HI.X.SX32 UR7, UR4, UR13, 0x1, UP0 ;  /* 0x0000000d04077291 */ /* 0x000fe200080f0eff */
[----:B--2---:R-:W-:Y:S11]  /*0580*/  @P3 BRA `(.L_x_7) ;  /* 0x0000000000183947 */ /* 0x004ff60003800000 */
[----:B------:R-:W2:Y:S01]  /*0590*/  LDS R3, [UR8+0x8] ;  /* 0x00000808ff037984 */ /* 0x000ea20008000800 */
[----:B------:R-:W3:Y:S01]  /*05a0*/  LDC.64 R8, c[0x0][0x380] ;  /* 0x0000e000ff087b82 */ /* 0x000ee20000000a00 */
[----:B------:R-:W-:Y:S02]  /*05b0*/  IMAD.MOV.U32 R4, RZ, RZ, 0x70 ;  /* 0x00000070ff047424 */ /* 0x000fe400078e00ff */
[----:B---3--:R3:W-:Y:S03]  /*05c0*/  STS.64 [UR8], R8 ;  /* 0x00000008ff007988 */ /* 0x0087e60008000a08 */
[----:B--2---:R-:W-:-:S05]  /*05d0*/  LOP3.LUT R3, R3, 0x10, R4, 0xd8, !PT ;  /* 0x0000001003037812 */ /* 0x004fca00078ed804 */
[----:B------:R3:W-:Y:S02]  /*05e0*/  STS [UR8+0x8], R3 ;  /* 0x00000803ff007988 */ /* 0x0007e40008000808 */
.L_x_7:
[----:B------:R-:W-:Y:S05]  /*05f0*/  BSYNC.RECONVERGENT B0 ;  /* 0x0000000000007941 */ /* 0x000fea0003800200 */
.L_x_6:
[----:B------:R-:W-:Y:S04]  /*0600*/  BSSY.RECONVERGENT B0, `(.L_x_8) ;  /* 0x000000a000007945 */ /* 0x000fe80003800200 */
[----:B------:R-:W-:Y:S05]  /*0610*/  @P3 BRA `(.L_x_9) ;  /* 0x0000000000203947 */ /* 0x000fea0003800000 */
[----:B---3--:R-:W2:Y:S01]  /*0620*/  LDS R3, [UR8+0x34] ;  /* 0x00003408ff037984 */ /* 0x008ea20008000800 */
[----:B------:R-:W-:Y:S02]  /*0630*/  IMAD.MOV.U32 R4, RZ, RZ, 0x3f000000 ;  /* 0x3f000000ff047424 */ /* 0x000fe400078e00ff */
[----:B------:R-:W-:Y:S01]  /*0640*/  @!P3 IMAD.MOV.U32 R5, RZ, RZ, 0x3f ;  /* 0x0000003fff05b424 */ /* 0x000fe200078e00ff */
[----:B------:R-:W3:Y:S02]  /*0650*/  @!P3 LDS R8, [UR8+0x38] ;  /* 0x00003808ff08b984 */ /* 0x000ee40008000800 */
[----:B--2---:R-:W-:Y:S02]  /*0660*/  LOP3.LUT R3, R3, 0xff000000, R4, 0xb8, !PT ;  /* 0xff00000003037812 */ /* 0x004fe400078eb804 */
[----:B---3--:R-:W-:-:S03]  /*0670*/  @!P3 LOP3.LUT R4, R8, 0xff, R5, 0xb8, !PT ;  /* 0x000000ff0804b812 */ /* 0x008fc600078eb805 */
[----:B------:R2:W-:Y:S04]  /*0680*/  STS [UR8+0x34], R3 ;  /* 0x00003403ff007988 */ /* 0x0005e80008000808 */
[----:B------:R2:W-:Y:S02]  /*0690*/  @!P3 STS [UR8+0x38], R4 ;  /* 0x00003804ff00b988 */ /* 0x0005e40008000808 */
.L_x_9:
[----:B------:R-:W-:Y:S05]  /*06a0*/  BSYNC.RECONVERGENT B0 ;  /* 0x0000000000007941 */ /* 0x000fea0003800200 */
.L_x_8:
[----:B------:R-:W-:Y:S04]  /*06b0*/  BSSY.RECONVERGENT B0, `(.L_x_10) ;  /* 0x000000e000007945 */ /* 0x000fe80003800200 */
[----:B------:R-:W-:Y:S05]  /*06c0*/  @P3 BRA `(.L_x_11) ;  /* 0x0000000000303947 */ /* 0x000fea0003800000 */
[----:B--2---:R-:W2:Y:S01]  /*06d0*/  LDS R4, [UR8+0x34] ;  /* 0x00003408ff047984 */ /* 0x004ea20008000800 */
[----:B------:R-:W4:Y:S03]  /*06e0*/  LDC.64 R12, c[0x0][0x3a8] ;  /* 0x0000ea00ff0c7b82 */ /* 0x000f260000000a00 */
[----:B---3--:R-:W3:Y:S01]  /*06f0*/  LDS R3, [UR8+0x1c] ;  /* 0x00001c08ff037984 */ /* 0x008ee20008000800 */
[C---:B----4-:R-:W-:Y:S01]  /*0700*/  SHF.L.U64.HI R8, R12.reuse, 0x1, R13 ;  /* 0x000000010c087819 */ /* 0x050fe2000001020d */
[----:B------:R-:W-:-:S03]  /*0710*/  IMAD.SHL.U32 R5, R12, 0x2, RZ ;  /* 0x000000020c057824 */ /* 0x000fc600078e00ff */
[--C-:B------:R-:W-:Y:S02]  /*0720*/  SHF.R.U32.HI R10, RZ, 0x4, R8.reuse ;  /* 0x00000004ff0a7819 */ /* 0x100fe40000011608 */
[----:B------:R-:W-:-:S05]  /*0730*/  SHF.R.U64 R5, R5, 0x4, R8 ;  /* 0x0000000405057819 */ /* 0x000fca0000001208 */
[----:B------:R4:W-:Y:S01]  /*0740*/  STS [UR8+0xc], R5 ;  /* 0x00000c05ff007988 */ /* 0x0009e20008000808 */
[----:B--2---:R-:W-:Y:S02]  /*0750*/  LOP3.LUT R4, R4, 0x7, RZ, 0xb8, !PT ;  /* 0x0000000704047812 */ /* 0x004fe400078eb8ff */
[----:B---3--:R-:W-:-:S03]  /*0760*/  LOP3.LUT R3, R3, 0xf, R10, 0xb8, !PT ;  /* 0x0000000f03037812 */ /* 0x008fc600078eb80a */
[----:B------:R4:W-:Y:S04]  /*0770*/  STS [UR8+0x34], R4 ;  /* 0x00003404ff007988 */ /* 0x0009e80008000808 */
[----:B------:R4:W-:Y:S02]  /*0780*/  STS [UR8+0x1c], R3 ;  /* 0x00001c03ff007988 */ /* 0x0009e40008000808 */
.L_x_11:
[----:B------:R-:W-:Y:S05]  /*0790*/  BSYNC.RECONVERGENT B0 ;  /* 0x0000000000007941 */ /* 0x000fea0003800200 */
.L_x_10:
[----:B------:R-:W-:Y:S04]  /*07a0*/  BSSY.RECONVERGENT B1, `(.L_x_12) ;  /* 0x000001a000017945 */ /* 0x000fe80003800200 */
[----:B------:R-:W-:Y:S04]  /*07b0*/  BSSY.RELIABLE B0, `(.L_x_13) ;  /* 0x0000015000007945 */ /* 0x000fe80003800100 */
[----:B------:R-:W-:Y:S05]  /*07c0*/  @P3 BRA `(.L_x_14) ;  /* 0x0000000000203947 */ /* 0x000fea0003800000 */
[----:B--234-:R-:W2:Y:S02]  /*07d0*/  LDS R3, [UR8+0x34] ;  /* 0x00003408ff037984 */ /* 0x01cea40008000800 */
[----:B--2---:R-:W-:-:S05]  /*07e0*/  LOP3.LUT R3, R3, 0x38, RZ, 0xb8, !PT ;  /* 0x0000003803037812 */ /* 0x004fca00078eb8ff */
[----:B------:R2:W-:Y:S01]  /*07f0*/  STS [UR8+0x34], R3 ;  /* 0x00003403ff007988 */ /* 0x0005e20008000808 */
[----:B------:R-:W-:Y:S05]  /*0800*/  @P3 BRA `(.L_x_15) ;  /* 0x0000000000203947 */ /* 0x000fea0003800000 */
[----:B--2---:R-:W2:Y:S01]  /*0810*/  LDS R3, [UR8+0x8] ;  /* 0x00000808ff037984 */ /* 0x004ea20008000800 */
[----:B------:R-:W-:-:S05]  /*0820*/  IMAD.MOV.U32 R4, RZ, RZ, 0x780 ;  /* 0x00000780ff047424 */ /* 0x000fca00078e00ff */
[----:B--2---:R-:W-:-:S05]  /*0830*/  LOP3.LUT R3, R3, 0x300, R4, 0xd8, !PT ;  /* 0x0000030003037812 */ /* 0x004fca00078ed804 */
[----:B------:R5:W-:Y:S02]  /*0840*/  STS [UR8+0x8], R3 ;  /* 0x00000803ff007988 */ /* 0x000be40008000808 */
.L_x_14:
[----:B------:R-:W-:Y:S05]  /*0850*/  @P3 BRA `(.L_x_16) ;  /* 0x0000000000283947 */ /* 0x000fea0003800000 */
[----:B--2345:R-:W2:Y:S02]  /*0860*/  LDS R3, [UR8+0x8] ;  /* 0x00000808ff037984 */ /* 0x03cea40008000800 */
[----:B--2---:R-:W-:-:S05]  /*0870*/  LOP3.LUT R3, R3, 0x1800, RZ, 0xb8, !PT ;  /* 0x0000180003037812 */ /* 0x004fca00078eb8ff */
[----:B------:R3:W-:Y:S02]  /*0880*/  STS [UR8+0x8], R3 ;  /* 0x00000803ff007988 */ /* 0x0007e40008000808 */
.L_x_15:
[----:B------:R-:W-:Y:S05]  /*0890*/  @P3 BREAK.RELIABLE B0 ;  /* 0x0000000000003942 */ /* 0x000fea0003800100 */
[----:B------:R-:W-:Y:S05]  /*08a0*/  @P3 BRA `(.L_x_17) ;  /* 0x0000000000243947 */ /* 0x000fea0003800000 */
[----:B------:R-:W4:Y:S01]  /*08b0*/  LDS R4, [UR8+0x8] ;  /* 0x00000808ff047984 */ /* 0x000f220008000800 */
[----:B--23--:R-:W-:-:S05]  /*08c0*/  IMAD.MOV.U32 R3, RZ, RZ, 0x6000 ;  /* 0x00006000ff037424 */ /* 0x00cfca00078e00ff */
[----:B----4-:R-:W-:-:S04]  /*08d0*/  LOP3.LUT R3, R4, 0x6000, R3, 0xd8, !PT ;  /* 0x0000600004037812 */ /* 0x010fc800078ed803 */
[----:B------:R-:W-:-:S05]  /*08e0*/  LOP3.LUT R3, R3, 0x400000, RZ, 0xb8, !PT ;  /* 0x0040000003037812 */ /* 0x000fca00078eb8ff */
[----:B------:R2:W-:Y:S02]  /*08f0*/  STS [UR8+0x8], R3 ;  /* 0x00000803ff007988 */ /* 0x0005e40008000808 */
.L_x_16:
[----:B------:R-:W-:Y:S05]  /*0900*/  BSYNC.RELIABLE B0 ;  /* 0x0000000000007941 */ /* 0x000fea0003800100 */
.L_x_13:
[----:B--2345:R-:W2:Y:S02]  /*0910*/  @!P3 LDS R3, [UR8+0x8] ;  /* 0x00000808ff03b984 */ /* 0x03cea40008000800 */
[----:B--2---:R-:W-:-:S05]  /*0920*/  @!P3 LOP3.LUT R3, R3, 0x8000, RZ, 0xb8, !PT ;  /* 0x000080000303b812 */ /* 0x004fca00078eb8ff */
[----:B------:R4:W-:Y:S02]  /*0930*/  @!P3 STS [UR8+0x8], R3 ;  /* 0x00000803ff00b988 */ /* 0x0009e40008000808 */
.L_x_17:
[----:B------:R-:W-:Y:S05]  /*0940*/  BSYNC.RECONVERGENT B1 ;  /* 0x0000000000017941 */ /* 0x000fea0003800200 */
.L_x_12:
[----:B------:R-:W-:Y:S05]  /*0950*/  WARPSYNC.ALL ;  /* 0x0000000000007948 */ /* 0x000fea0003800000 */
[----:B------:R-:W-:Y:S01]  /*0960*/  NOP ;  /* 0x0000000000007918 */ /* 0x000fe20000000000 */
[----:B------:R-:W-:Y:S05]  /*0970*/  @P0 BRA `(.L_x_18) ;  /* 0x0000000000300947 */ /* 0x000fea0003800000 */
[----:B--234-:R-:W2:Y:S01]  /*0980*/  S2R R3, SR_LANEID ;  /* 0x0000000000037919 */ /* 0x01cea20000000000 */
[----:B------:R-:W-:Y:S05]  /*0990*/  WARPSYNC.ALL ;  /* 0x0000000000007948 */ /* 0x000fea0003800000 */
[----:B------:R-:W-:Y:S01]  /*09a0*/  NOP ;  /* 0x0000000000007918 */ /* 0x000fe20000000000 */
[----:B--2---:R-:W-:-:S05]  /*09b0*/  IMAD.SHL.U32 R3, R3, 0x4, RZ ;  /* 0x0000000403037824 */ /* 0x004fca00078e00ff */
[----:B------:R-:W2:Y:S01]  /*09c0*/  LDS R9, [R3+UR8] ;  /* 0x0000000803097984 */ /* 0x000ea20008000800 */
[----:B------:R-:W-:-:S05]  /*09d0*/  IADD3 R4, P1, PT, R3, UR6, RZ ;  /* 0x0000000603047c10 */ /* 0x000fca000ff3e0ff */
[----:B------:R-:W-:-:S05]  /*09e0*/  IMAD.X R5, RZ, RZ, UR7, P1 ;  /* 0x00000007ff057e24 */ /* 0x000fca00088e06ff */
[----:B--2---:R5:W2:Y:S01]  /*09f0*/  ATOMG.E.EXCH.STRONG.GPU PT, RZ, [R4], R9 ;  /* 0x0000000904ff73a8 */ /* 0x004aa200041ee100 */
[----:B------:R-:W-:-:S04]  /*0a00*/  DEPBAR {5,4,3,2,1,0} ;  /* 0x0000003f0000791a */ /* 0x000fc80000000000 */
[----:B------:R-:W3:Y:S02]  /*0a10*/  CCTL.E.C.LDCU.IV.DEEP [UR6] ;  /* 0x0000000006007540 */ /* 0x000ee40009c08000 */
[----:B---3--:R5:W-:Y:S01]  /*0a20*/  UTMACCTL.IV [UR6] ;  /* 0x00000000060079b9 */ /* 0x008be20008000000 */
[----:B------:R-:W-:Y:S01]  /*0a30*/  NOP ;  /* 0x0000000000007918 */ /* 0x000fe20000000000 */
.L_x_18:
[----:B------:R-:W-:Y:S05]  /*0a40*/  @P0 BRA `(.L_x_19) ;  /* 0x00000000000c0947 */ /* 0x000fea0003800000 */
[----:B------:R0:W-:Y:S01]  /*0a50*/  UTMACMDFLUSH ;  /* 0x00000000000079b7 */ /* 0x0001e20000000000 */
[----:B------:R-:W-:Y:S05]  /*0a60*/  @P0 BRA `(.L_x_19) ;  /* 0x0000000000040947 */ /* 0x000fea0003800000 */
[----:B------:R-:W-:-:S04]  /*0a70*/  DEPBAR.LE SB0, 0x0 ;  /* 0x000080000000791a */ /* 0x000fc80000000000 */
.L_x_19:
[----:B------:R-:W-:Y:S05]  /*0a80*/  WARPSYNC.ALL ;  /* 0x0000000000007948 */ /* 0x000fea0003800000 */
[----:B------:R-:W-:Y:S01]  /*0a90*/  NOP ;  /* 0x0000000000007918 */ /* 0x000fe20000000000 */
[----:B--2---:R-:W-:Y:S06]  /*0aa0*/  BAR.SYNC.DEFER_BLOCKING 0x0 ;  /* 0x0000000000007b1d */ /* 0x004fec0000010000 */
[----:B------:R-:W-:Y:S02]  /*0ab0*/  BSSY.RECONVERGENT B1, `(.L_x_20) ;  /* 0x000000b000017945 */ /* 0x000fe40003800200 */
[----:B------:R-:W-:Y:S06]  /*0ac0*/  BAR.SYNC.DEFER_BLOCKING 0x0 ;  /* 0x0000000000007b1d */ /* 0x000fec0000010000 */
[----:B------:R2:W-:Y:S01]  /*0ad0*/  @!P0 STS [R7], RZ ;  /* 0x000000ff07008388 */ /* 0x0005e20000000800 */
[----:B------:R-:W-:Y:S01]  /*0ae0*/  NOP ;  /* 0x0000000000007918 */ /* 0x000fe20000000000 */
[----:B------:R-:W-:Y:S05]  /*0af0*/  @P3 BRA `(.L_x_21) ;  /* 0x0000000000183947 */ /* 0x000fea0003800000 */
[----:B---34-:R-:W3:Y:S01]  /*0b00*/  LDS R3, [UR8+0x8] ;  /* 0x00000808ff037984 */ /* 0x018ee20008000800 */
[----:B-----5:R-:W4:Y:S01]  /*0b10*/  LDC.64 R8, c[0x0][0x388] ;  /* 0x0000e200ff087b82 */ /* 0x020f220000000a00 */
[----:B------:R-:W-:Y:S02]  /*0b20*/  IMAD.MOV.U32 R4, RZ, RZ, 0x70 ;  /* 0x00000070ff047424 */ /* 0x000fe400078e00ff */
[----:B----4-:R4:W-:Y:S03]  /*0b30*/  STS.64 [UR8], R8 ;  /* 0x00000008ff007988 */ /* 0x0109e60008000a08 */
[----:B---3--:R-:W-:-:S05]  /*0b40*/  LOP3.LUT R3, R3, 0x10, R4, 0xd8, !PT ;  /* 0x0000001003037812 */ /* 0x008fca00078ed804 */
[----:B------:R4:W-:Y:S02]  /*0b50*/  STS [UR8+0x8], R3 ;  /* 0x00000803ff007988 */ /* 0x0009e40008000808 */
.L_x_21:
[----:B-----5:R-:W-:Y:S05]  /*0b60*/  BSYNC.RECONVERGENT B1 ;  /* 0x0000000000017941 */ /* 0x020fea0003800200 */
.L_x_20:
[----:B------:R-:W-:Y:S04]  /*0b70*/  BSSY.RECONVERGENT B2, `(.L_x_22) ;  /* 0x000000f000027945 */ /* 0x000fe80003800200 */
[----:B------:R-:W-:Y:S04]  /*0b80*/  BSSY.RELIABLE B1, `(.L_x_23) ;  /* 0x000000c000017945 */ /* 0x000fe80003800100 */
[----:B------:R-:W-:Y:S05]  /*0b90*/  @P3 BRA `(.L_x_24) ;  /* 0x0000000000283947 */ /* 0x000fea0003800000 */
[----:B---34-:R-:W3:Y:S01]  /*0ba0*/  LDS R3, [UR8+0x34] ;  /* 0x00003408ff037984 */ /* 0x018ee20008000800 */
[----:B------:R-:W-:Y:S01]  /*0bb0*/  IMAD.MOV.U32 R4, RZ, RZ, 0x3f000000 ;  /* 0x3f000000ff047424 */ /* 0x000fe200078e00ff */
[----:B------:R-:W-:Y:S05]  /*0bc0*/  @P3 BREAK.RELIABLE B1 ;  /* 0x0000000000013942 */ /* 0x000fea0003800100 */
[----:B---3--:R-:W-:-:S05]  /*0bd0*/  LOP3.LUT R3, R3, 0xff000000, R4, 0xb8, !PT ;  /* 0xff00000003037812 */ /* 0x008fca00078eb804 */
[----:B------:R3:W-:Y:S01]  /*0be0*/  STS [UR8+0x34], R3 ;  /* 0x00003403ff007988 */ /* 0x0007e20008000808 */
[----:B------:R-:W-:Y:S05]  /*0bf0*/  @P3 BRA `(.L_x_25) ;  /* 0x0000000000183947 */ /* 0x000fea0003800000 */
[----:B---3--:R-:W3:Y:S01]  /*0c00*/  LDS R3, [UR8+0x38] ;  /* 0x00003808ff037984 */ /* 0x008ee20008000800 */
[----:B------:R-:W-:-:S05]  /*0c10*/  IMAD.MOV.U32 R4, RZ, RZ, 0x3f ;  /* 0x0000003fff047424 */ /* 0x000fca00078e00ff */
[----:B---3--:R-:W-:-:S05]  /*0c20*/  LOP3.LUT R3, R3, 0xff, R4, 0xb8, !PT ;  /* 0x000000ff03037812 */ /* 0x008fca00078eb804 */
[----:B------:R5:W-:Y:S02]  /*0c30*/  STS [UR8+0x38], R3 ;  /* 0x00003803ff007988 */ /* 0x000be40008000808 */
.L_x_24:
[----:B------:R-:W-:Y:S05]  /*0c40*/  BSYNC.RELIABLE B1 ;  /* 0x0000000000017941 */ /* 0x000fea0003800100 */
.L_x_23:
[----:B------:R2:W-:Y:S02]  /*0c50*/  @!P3 STS [UR8+0x20], R11 ;  /* 0x0000200bff00b988 */ /* 0x0005e40008000808 */
.L_x_25:
[----:B------:R-:W-:Y:S05]  /*0c60*/  BSYNC.RECONVERGENT B2 ;  /* 0x0000000000027941 */ /* 0x000fea0003800200 */
.L_x_22:
[----:B------:R-:W-:Y:S05]  /*0c70*/  WARPSYNC.ALL ;  /* 0x0000000000007948 */ /* 0x000fea0003800000 */
[----:B------:R-:W-:Y:S01]  /*0c80*/  NOP ;  /* 0x0000000000007918 */ /* 0x000fe20000000000 */
[----:B---345:R-:W3:Y:S01]  /*0c90*/  LDC R3, c[0x0][0x39c] ;  /* 0x0000e700ff037b82 */ /* 0x038ee20000000800 */
[----:B------:R-:W-:Y:S01]  /*0ca0*/  BSSY.RECONVERGENT B2, `(.L_x_26) ;  /* 0x0000010000027945 */ /* 0x000fe20003800200 */
[----:B---3--:R-:W-:-:S05]  /*0cb0*/  VIADD R3, R3, 0xffffffff ;  /* 0xffffffff03037836 */ /* 0x008fca0000000000 */
[----:B------:R3:W-:Y:S01]  /*0cc0*/  @!P3 STS [UR8+0x24], R3 ;  /* 0x00002403ff00b988 */ /* 0x0007e20008000808 */
[----:B------:R-:W-:Y:S05]  /*0cd0*/  @P3 BRA `(.L_x_27) ;  /* 0x0000000000303947 */ /* 0x000fea0003800000 */
[----:B------:R-:W4:Y:S01]  /*0ce0*/  LDS R5, [UR8+0x34] ;  /* 0x00003408ff057984 */ /* 0x000f220008000800 */
[----:B------:R-:W5:Y:S03]  /*0cf0*/  LDC.64 R8, c[0x0][0x3b0] ;  /* 0x0000ec00ff087b82 */ /* 0x000f660000000a00 */
[----:B------:R-:W2:Y:S01]  /*0d00*/  LDS R4, [UR8+0x1c] ;  /* 0x00001c08ff047984 */ /* 0x000ea20008000800 */
[C---:B-----5:R-:W-:Y:S01]  /*0d10*/  SHF.L.U64.HI R9, R8.reuse, 0x1, R9 ;  /* 0x0000000108097819 */ /* 0x060fe20000010209 */
[----:B------:R-:W-:-:S03]  /*0d20*/  IMAD.SHL.U32 R8, R8, 0x2, RZ ;  /* 0x0000000208087824 */ /* 0x000fc600078e00ff */
[--C-:B--2---:R-:W-:Y:S02]  /*0d30*/  SHF.R.U32.HI R11, RZ, 0x4, R9.reuse ;  /* 0x00000004ff0b7819 */ /* 0x104fe40000011609 */
[----:B------:R-:W-:-:S05]  /*0d40*/  SHF.R.U64 R8, R8, 0x4, R9 ;  /* 0x0000000408087819 */ /* 0x000fca0000001209 */
[----:B------:R5:W-:Y:S01]  /*0d50*/  STS [UR8+0xc], R8 ;  /* 0x00000c08ff007988 */ /* 0x000be20008000808 */
[----:B----4-:R-:W-:Y:S02]  /*0d60*/  LOP3.LUT R5, R5, 0x7, RZ, 0xb8, !PT ;  /* 0x0000000705057812 */ /* 0x010fe400078eb8ff */
[----:B------:R-:W-:-:S03]  /*0d70*/  LOP3.LUT R4, R4, 0xf, R11, 0xb8, !PT ;  /* 0x0000000f04047812 */ /* 0x000fc600078eb80b */
[----:B------:R5:W-:Y:S04]  /*0d80*/  STS [UR8+0x34], R5 ;  /* 0x00003405ff007988 */ /* 0x000be80008000808 */
[----:B------:R5:W-:Y:S02]  /*0d90*/  STS [UR8+0x1c], R4 ;  /* 0x00001c04ff007988 */ /* 0x000be40008000808 */
.L_x_27:
[----:B------:R-:W-:Y:S05]  /*0da0*/  BSYNC.RECONVERGENT B2 ;  /* 0x0000000000027941 */ /* 0x000fea0003800200 */
.L_x_26:
[----:B------:R-:W-:Y:S04]  /*0db0*/  BSSY.RECONVERGENT B3, `(.L_x_28) ;  /* 0x000001a000037945 */ /* 0x000fe80003800200 */
[----:B------:R-:W-:Y:S04]  /*0dc0*/  BSSY.RELIABLE B2, `(.L_x_29) ;  /* 0x0000015000027945 */ /* 0x000fe80003800100 */
[----:B------:R-:W-:Y:S05]  /*0dd0*/  @P3 BRA `(.L_x_30) ;  /* 0x0000000000203947 */ /* 0x000fea0003800000 */
[----:B-----5:R-:W4:Y:S02]  /*0de0*/  LDS R4, [UR8+0x34] ;  /* 0x00003408ff047984 */ /* 0x020f240008000800 */
[----:B----4-:R-:W-:-:S05]  /*0df0*/  LOP3.LUT R4, R4, 0x38, RZ, 0xb8, !PT ;  /* 0x0000003804047812 */ /* 0x010fca00078eb8ff */
[----:B------:R4:W-:Y:S01]  /*0e00*/  STS [UR8+0x34], R4 ;  /* 0x00003404ff007988 */ /* 0x0009e20008000808 */
[----:B------:R-:W-:Y:S05]  /*0e10*/  @P3 BRA `(.L_x_31) ;  /* 0x0000000000203947 */ /* 0x000fea0003800000 */
[----:B----4-:R-:W4:Y:S01]  /*0e20*/  LDS R4, [UR8+0x8] ;  /* 0x00000808ff047984 */ /* 0x010f220008000800 */
[----:B------:R-:W-:-:S05]  /*0e30*/  IMAD.MOV.U32 R5, RZ, RZ, 0x780 ;  /* 0x00000780ff057424 */ /* 0x000fca00078e00ff */
[----:B----4-:R-:W-:-:S05]  /*0e40*/  LOP3.LUT R4, R4, 0x300, R5, 0xd8, !PT ;  /* 0x0000030004047812 */ /* 0x010fca00078ed805 */
[----:B------:R4:W-:Y:S02]  /*0e50*/  STS [UR8+0x8], R4 ;  /* 0x00000804ff007988 */ /* 0x0009e40008000808 */
.L_x_30:
[----:B------:R-:W-:Y:S05]  /*0e60*/  @P3 BRA `(.L_x_32) ;  /* 0x0000000000283947 */ /* 0x000fea0003800000 */
[----:B----45:R-:W4:Y:S02]  /*0e70*/  LDS R4, [UR8+0x8] ;  /* 0x00000808ff047984 */ /* 0x030f240008000800 */
[----:B----4-:R-:W-:-:S05]  /*0e80*/  LOP3.LUT R4, R4, 0x1800, RZ, 0xb8, !PT ;  /* 0x0000180004047812 */ /* 0x010fca00078eb8ff */
[----:B------:R5:W-:Y:S02]  /*0e90*/  STS [UR8+0x8], R4 ;  /* 0x00000804ff007988 */ /* 0x000be40008000808 */
.L_x_31:
[----:B------:R-:W-:Y:S05]  /*0ea0*/  @P3 BREAK.RELIABLE B2 ;  /* 0x0000000000023942 */ /* 0x000fea0003800100 */
[----:B------:R-:W-:Y:S05]  /*0eb0*/  @P3 BRA `(.L_x_33) ;  /* 0x0000000000243947 */ /* 0x000fea0003800000 */
[----:B----45:R-:W4:Y:S01]  /*0ec0*/  LDS R4, [UR8+0x8] ;  /* 0x00000808ff047984 */ /* 0x030f220008000800 */
[----:B------:R-:W-:-:S05]  /*0ed0*/  IMAD.MOV.U32 R5, RZ, RZ, 0x6000 ;  /* 0x00006000ff057424 */ /* 0x000fca00078e00ff */
[----:B----4-:R-:W-:-:S04]  /*0ee0*/  LOP3.LUT R4, R4, 0x6000, R5, 0xd8, !PT ;  /* 0x0000600004047812 */ /* 0x010fc800078ed805 */
[----:B------:R-:W-:-:S05]  /*0ef0*/  LOP3.LUT R4, R4, 0x400000, RZ, 0xb8, !PT ;  /* 0x0040000004047812 */ /* 0x000fca00078eb8ff */
[----:B------:R4:W-:Y:S02]  /*0f00*/  STS [UR8+0x8], R4 ;  /* 0x00000804ff007988 */ /* 0x0009e40008000808 */
.L_x_32:
[----:B------:R-:W-:Y:S05]  /*0f10*/  BSYNC.RELIABLE B2 ;  /* 0x0000000000027941 */ /* 0x000fea0003800100 */
.L_x_29:
[----:B----45:R-:W4:Y:S02]  /*0f20*/  @!P3 LDS R4, [UR8+0x8] ;  /* 0x00000808ff04b984 */ /* 0x030f240008000800 */
[----:B----4-:R-:W-:-:S05]  /*0f30*/  @!P3 LOP3.LUT R4, R4, 0x8000, RZ, 0xb8, !PT ;  /* 0x000080000404b812 */ /* 0x010fca00078eb8ff */
[----:B------:R4:W-:Y:S02]  /*0f40*/  @!P3 STS [UR8+0x8], R4 ;  /* 0x00000804ff00b988 */ /* 0x0009e40008000808 */
.L_x_33:
[----:B------:R-:W-:Y:S05]  /*0f50*/  BSYNC.RECONVERGENT B3 ;  /* 0x0000000000037941 */ /* 0x000fea0003800200 */
.L_x_28:
[----:B------:R-:W-:Y:S05]  /*0f60*/  WARPSYNC.ALL ;  /* 0x0000000000007948 */ /* 0x000fea0003800000 */
[----:B------:R-:W-:Y:S01]  /*0f70*/  NOP ;  /* 0x0000000000007918 */ /* 0x000fe20000000000 */
[----:B------:R-:W-:-:S04]  /*0f80*/  UIADD3 UR5, UPT, UPT, UR4, 0x80, URZ ;  /* 0x0000008004057890 */ /* 0x000fc8000fffe0ff */
[----:B------:R-:W-:-:S04]  /*0f90*/  UIADD3 UR42, UP0, UPT, UR5, UR12, URZ ;  /* 0x0000000c052a7290 */ /* 0x000fc8000ff1e0ff */
[----:B------:R-:W-:Y:S01]  /*0fa0*/  ULEA.HI.X.SX32 UR43, UR5, UR13, 0x1, UP0 ;  /* 0x0000000d052b7291 */ /* 0x000fe200080f0eff */
[----:B------:R-:W-:Y:S11]  /*0fb0*/  @P0 BRA `(.L_x_34) ;  /* 0x0000000000300947 */ /* 0x000ff60003800000 */
[----:B----45:R-:W4:Y:S01]  /*0fc0*/  S2R R4, SR_LANEID ;  /* 0x0000000000047919 */ /* 0x030f220000000000 */
[----:B------:R-:W-:Y:S05]  /*0fd0*/  WARPSYNC.ALL ;  /* 0x0000000000007948 */ /* 0x000fea0003800000 */
[----:B------:R-:W-:Y:S01]  /*0fe0*/  NOP ;  /* 0x0000000000007918 */ /* 0x000fe20000000000 */
[----:B----4-:R-:W-:-:S05]  /*0ff0*/  IMAD.SHL.U32 R8, R4, 0x4, RZ ;  /* 0x0000000404087824 */ /* 0x010fca00078e00ff */
[----:B------:R-:W4:Y:S01]  /*1000*/  LDS R9, [R8+UR8] ;  /* 0x0000000808097984 */ /* 0x000f220008000800 */
[----:B------:R-:W-:-:S05]  /*1010*/  IADD3 R4, P1, PT, R8, UR42, RZ ;  /* 0x0000002a08047c10 */ /* 0x000fca000ff3e0ff */
[----:B------:R-:W-:-:S05]  /*1020*/  IMAD.X R5, RZ, RZ, UR43, P1 ;  /* 0x0000002bff057e24 */ /* 0x000fca00088e06ff */
[----:B----4-:R4:W5:Y:S01]  /*1030*/  ATOMG.E.EXCH.STRONG.GPU PT, RZ, [R4], R9 ;  /* 0x0000000904ff73a8 */ /* 0x01096200041ee100 */
[----:B------:R-:W-:-:S04]  /*1040*/  DEPBAR {5,4,3,2,1,0} ;  /* 0x0000003f0000791a */ /* 0x000fc80000000000 */
[----:B------:R-:W2:Y:S02]  /*1050*/  CCTL.E.C.LDCU.IV.DEEP [UR42] ;  /* 0x000000002a007540 */ /* 0x000ea40009c08000 */
[----:B--2---:R4:W-:Y:S01]  /*1060*/  UTMACCTL.IV [UR42] ;  /* 0x000000002a0079b9 */ /* 0x0049e20008000000 */
[----:B------:R-:W-:Y:S01]  /*1070*/  NOP ;  /* 0x0000000000007918 */ /* 0x000fe20000000000 */
.L_x_34:
[----:B------:R-:W-:Y:S05]  /*1080*/  @P0 BRA `(.L_x_35) ;  /* 0x00000000000c0947 */ /* 0x000fea0003800000 */
[----:B------:R0:W-:Y:S01]  /*1090*/  UTMACMDFLUSH ;  /* 0x00000000000079b7 */ /* 0x0001e20000000000 */
[----:B------:R-:W-:Y:S05]  /*10a0*/  @P0 BRA `(.L_x_35) ;  /* 0x0000000000040947 */ /* 0x000fea0003800000 */
[----:B------:R-:W-:-:S04]  /*10b0*/  DEPBAR.LE SB0, 0x0 ;  /* 0x000080000000791a */ /* 0x000fc80000000000 */
.L_x_35:
[----:B------:R-:W-:Y:S05]  /*10c0*/  WARPSYNC.ALL ;  /* 0x0000000000007948 */ /* 0x000fea0003800000 */
[----:B------:R-:W-:Y:S01]  /*10d0*/  NOP ;  /* 0x0000000000007918 */ /* 0x000fe20000000000 */
[----:B-----5:R-:W-:Y:S06]  /*10e0*/  BAR.SYNC.DEFER_BLOCKING 0x0 ;  /* 0x0000000000007b1d */ /* 0x020fec0000010000 */
[----:B------:R-:W-:Y:S02]  /*10f0*/  BSSY.RECONVERGENT B3, `(.L_x_36) ;  /* 0x000000b000037945 */ /* 0x000fe40003800200 */
[----:B------:R-:W-:Y:S06]  /*1100*/  BAR.SYNC.DEFER_BLOCKING 0x0 ;  /* 0x0000000000007b1d */ /* 0x000fec0000010000 */
[----:B------:R5:W-:Y:S01]  /*1110*/  @!P0 STS [R7], RZ ;  /* 0x000000ff07008388 */ /* 0x000be20000000800 */
[----:B------:R-:W-:Y:S01]  /*1120*/  NOP ;  /* 0x0000000000007918 */ /* 0x000fe20000000000 */
[----:B------:R-:W-:Y:S05]  /*1130*/  @P3 BRA `(.L_x_37) ;  /* 0x0000000000183947 */ /* 0x000fea0003800000 */
[----:B----4-:R-:W4:Y:S01]  /*1140*/  LDS R4, [UR8+0x8] ;  /* 0x00000808ff047984 */ /* 0x010f220008000800 */
[----:B------:R-:W2:Y:S01]  /*1150*/  LDC.64 R8, c[0x0][0x390] ;  /* 0x0000e400ff087b82 */ /* 0x000ea20000000a00 */
[----:B------:R-:W-:Y:S02]  /*1160*/  IMAD.MOV.U32 R5, RZ, RZ, 0x70 ;  /* 0x00000070ff057424 */ /* 0x000fe400078e00ff */
[----:B--2---:R2:W-:Y:S03]  /*1170*/  STS.64 [UR8], R8 ;  /* 0x00000008ff007988 */ /* 0x0045e60008000a08 */
[----:B----4-:R-:W-:-:S05]  /*1180*/  LOP3.LUT R4, R4, 0x10, R5, 0xd8, !PT ;  /* 0x0000001004047812 */ /* 0x010fca00078ed805 */
[----:B------:R2:W-:Y:S02]  /*1190*/  STS [UR8+0x8], R4 ;  /* 0x00000804ff007988 */ /* 0x0005e40008000808 */
.L_x_37:
[----:B----4-:R-:W-:Y:S05]  /*11a0*/  BSYNC.RECONVERGENT B3 ;  /* 0x0000000000037941 */ /* 0x010fea0003800200 */
.L_x_36:
[----:B------:R-:W-:Y:S04]  /*11b0*/  BSSY.RECONVERGENT B4, `(.L_x_38) ;  /* 0x0000011000047945 */ /* 0x000fe80003800200 */
[----:B------:R-:W-:Y:S04]  /*11c0*/  BSSY.RELIABLE B3, `(.L_x_39) ;  /* 0x000000e000037945 */ /* 0x000fe80003800100 */
[----:B------:R-:W-:Y:S05]  /*11d0*/  @P3 BRA `(.L_x_40) ;  /* 0x0000000000243947 */ /* 0x000fea0003800000 */
[----:B--2---:R-:W2:Y:S01]  /*11e0*/  LDS R4, [UR8+0x34] ;  /* 0x00003408ff047984 */ /* 0x004ea20008000800 */
[----:B------:R-:W-:-:S05]  /*11f0*/  IMAD.MOV.U32 R5, RZ, RZ, 0x3f000000 ;  /* 0x3f000000ff057424 */ /* 0x000fca00078e00ff */
[----:B--2---:R-:W-:-:S05]  /*1200*/  LOP3.LUT R4, R4, 0xff000000, R5, 0xb8, !PT ;  /* 0xff00000004047812 */ /* 0x004fca00078eb805 */
[----:B------:R2:W-:Y:S01]  /*1210*/  STS [UR8+0x34], R4 ;  /* 0x00003404ff007988 */ /* 0x0005e20008000808 */
[----:B------:R-:W-:Y:S05]  /*1220*/  @P3 BRA `(.L_x_41) ;  /* 0x00000000001c3947 */ /* 0x000fea0003800000 */
[----:B--2---:R-:W2:Y:S01]  /*1230*/  LDS R4, [UR8+0x38] ;  /* 0x00003808ff047984 */ /* 0x004ea20008000800 */
[----:B------:R-:W-:-:S05]  /*1240*/  IMAD.MOV.U32 R5, RZ, RZ, 0x3f ;  /* 0x0000003fff057424 */ /* 0x000fca00078e00ff */
[----:B--2---:R-:W-:-:S05]  /*1250*/  LOP3.LUT R4, R4, 0xff, R5, 0xb8, !PT ;  /* 0x000000ff04047812 */ /* 0x004fca00078eb805 */
[----:B------:R4:W-:Y:S02]  /*1260*/  STS [UR8+0x38], R4 ;  /* 0x00003804ff007988 */ /* 0x0009e40008000808 */
.L_x_40:
[----:B------:R-:W-:Y:S05]  /*1270*/  @P3 BREAK.RELIABLE B3 ;  /* 0x0000000000033942 */ /* 0x000fea0003800100 */
[----:B------:R-:W-:Y:S05]  /*1280*/  @P3 BRA `(.L_x_42) ;  /* 0x00000000000c3947 */ /* 0x000fea0003800000 */
[----:B------:R2:W-:Y:S02]  /*1290*/  STS [UR8+0x20], R3 ;  /* 0x00002003ff007988 */ /* 0x0005e40008000808 */
.L_x_41:
[----:B------:R-:W-:Y:S05]  /*12a0*/  BSYNC.RELIABLE B3 ;  /* 0x0000000000037941 */ /* 0x000fea0003800100 */
.L_x_39:
[----:B------:R2:W-:Y:S02]  /*12b0*/  @!P3 STS [UR8+0x24], R2 ;  /* 0x00002402ff00b988 */ /* 0x0005e40008000808 */
.L_x_42:
[----:B------:R-:W-:Y:S05]  /*12c0*/  BSYNC.RECONVERGENT B4 ;  /* 0x0000000000047941 */ /* 0x000fea0003800200 */
.L_x_38:
[----:B------:R-:W-:Y:S05]  /*12d0*/  WARPSYNC.ALL ;  /* 0x0000000000007948 */ /* 0x000fea0003800000 */
[----:B------:R-:W-:Y:S01]  /*12e0*/  NOP ;  /* 0x0000000000007918 */ /* 0x000fe20000000000 */
[----:B------:R-:W-:Y:S04]  /*12f0*/  BSSY.RECONVERGENT B4, `(.L_x_43) ;  /* 0x000000e000047945 */ /* 0x000fe80003800200 */
[----:B------:R-:W-:Y:S05]  /*1300*/  @P3 BRA `(.L_x_44) ;  /* 0x0000000000303947 */ /* 0x000fea0003800000 */
[----:B--23--:R-:W2:Y:S01]  /*1310*/  LDS R3, [UR8+0x34] ;  /* 0x00003408ff037984 */ /* 0x00cea20008000800 */
[----:B----4-:R-:W3:Y:S03]  /*1320*/  LDC.64 R4, c[0x0][0x3b8] ;  /* 0x0000ee00ff047b82 */ /* 0x010ee60000000a00 */
[----:B------:R-:W4:Y:S01]  /*1330*/  LDS R2, [UR8+0x1c] ;  /* 0x00001c08ff027984 */ /* 0x000f220008000800 */
[C---:B---3--:R-:W-:Y:S01]  /*1340*/  SHF.L.U64.HI R5, R4.reuse, 0x1, R5 ;  /* 0x0000000104057819 */ /* 0x048fe20000010205 */
[----:B------:R-:W-:-:S03]  /*1350*/  IMAD.SHL.U32 R4, R4, 0x2, RZ ;  /* 0x0000000204047824 */ /* 0x000fc600078e00ff */
[--C-:B-----5:R-:W-:Y:S02]  /*1360*/  SHF.R.U32.HI R7, RZ, 0x4, R5.reuse ;  /* 0x00000004ff077819 */ /* 0x120fe40000011605 */
[----:B------:R-:W-:-:S05]  /*1370*/  SHF.R.U64 R4, R4, 0x4, R5 ;  /* 0x0000000404047819 */ /* 0x000fca0000001205 */
[----:B------:R3:W-:Y:S01]  /*1380*/  STS [UR8+0xc], R4 ;  /* 0x00000c04ff007988 */ /* 0x0007e20008000808 */
[----:B--2---:R-:W-:Y:S02]  /*1390*/  LOP3.LUT R3, R3, 0x7, RZ, 0xb8, !PT ;  /* 0x0000000703037812 */ /* 0x004fe400078eb8ff */
[----:B----4-:R-:W-:-:S03]  /*13a0*/  LOP3.LUT R2, R2, 0xf, R7, 0xb8, !PT ;  /* 0x0000000f02027812 */ /* 0x010fc600078eb807 */
[----:B------:R3:W-:Y:S04]  /*13b0*/  STS [UR8+0x34], R3 ;  /* 0x00003403ff007988 */ /* 0x0007e80008000808 */
[----:B------:R3:W-:Y:S02]  /*13c0*/  STS [UR8+0x1c], R2 ;  /* 0x00001c02ff007988 */ /* 0x0007e40008000808 */
.L_x_44:
[----:B------:R-:W-:Y:S05]  /*13d0*/  BSYNC.RECONVERGENT B4 ;  /* 0x0000000000047941 */ /* 0x000fea0003800200 */
.L_x_43:
[----:B------:R-:W-:Y:S04]  /*13e0*/  BSSY.RECONVERGENT B5, `(.L_x_45) ;  /* 0x000001a000057945 */ /* 0x000fe80003800200 */
[----:B------:R-:W-:Y:S04]  /*13f0*/  BSSY.RELIABLE B4, `(.L_x_46) ;  /* 0x0000015000047945 */ /* 0x000fe80003800100 */
[----:B------:R-:W-:Y:S05]  /*1400*/  @P3 BRA `(.L_x_47) ;  /* 0x0000000000203947 */ /* 0x000fea0003800000 */
[----:B--23--:R-:W2:Y:S02]  /*1410*/  LDS R2, [UR8+0x34] ;  /* 0x00003408ff027984 */ /* 0x00cea40008000800 */
[----:B--2---:R-:W-:-:S05]  /*1420*/  LOP3.LUT R2, R2, 0x38, RZ, 0xb8, !PT ;  /* 0x0000003802027812 */ /* 0x004fca00078eb8ff */
[----:B------:R2:W-:Y:S01]  /*1430*/  STS [UR8+0x34], R2 ;  /* 0x00003402ff007988 */ /* 0x0005e20008000808 */
[----:B------:R-:W-:Y:S05]  /*1440*/  @P3 BRA `(.L_x_48) ;  /* 0x0000000000203947 */ /* 0x000fea0003800000 */
[----:B--2---:R-:W2:Y:S01]  /*1450*/  LDS R2, [UR8+0x8] ;  /* 0x00000808ff027984 */ /* 0x004ea20008000800 */
[----:B------:R-:W-:-:S05]  /*1460*/  IMAD.MOV.U32 R3, RZ, RZ, 0x780 ;  /* 0x00000780ff037424 */ /* 0x000fca00078e00ff */
[----:B--2---:R-:W-:-:S05]  /*1470*/  LOP3.LUT R2, R2, 0x300, R3, 0xd8, !PT ;  /* 0x0000030002027812 */ /* 0x004fca00078ed803 */
[----:B------:R2:W-:Y:S02]  /*1480*/  STS [UR8+0x8], R2 ;  /* 0x00000802ff007988 */ /* 0x0005e40008000808 */
.L_x_47:
[----:B------:R-:W-:Y:S05]  /*1490*/  @P3 BRA `(.L_x_49) ;  /* 0x0000000000283947 */ /* 0x000fea0003800000 */
[----:B--23--:R-:W2:Y:S02]  /*14a0*/  LDS R2, [UR8+0x8] ;  /* 0x00000808ff027984 */ /* 0x00cea40008000800 */
[----:B--2---:R-:W-:-:S05]  /*14b0*/  LOP3.LUT R2, R2, 0x1800, RZ, 0xb8, !PT ;  /* 0x0000180002027812 */ /* 0x004fca00078eb8ff */
[----:B------:R3:W-:Y:S02]  /*14c0*/  STS [UR8+0x8], R2 ;  /* 0x00000802ff007988 */ /* 0x0007e40008000808 */
.L_x_48:
[----:B------:R-:W-:Y:S05]  /*14d0*/  @P3 BREAK.RELIABLE B4 ;  /* 0x0000000000043942 */ /* 0x000fea0003800100 */
[----:B------:R-:W-:Y:S05]  /*14e0*/  @P3 BRA `(.L_x_50) ;  /* 0x0000000000243947 */ /* 0x000fea0003800000 */
[----:B--23--:R-:W2:Y:S01]  /*14f0*/  LDS R2, [UR8+0x8] ;  /* 0x00000808ff027984 */ /* 0x00cea20008000800 */
[----:B------:R-:W-:-:S05]  /*1500*/  IMAD.MOV.U32 R3, RZ, RZ, 0x6000 ;  /* 0x00006000ff037424 */ /* 0x000fca00078e00ff */
[----:B--2---:R-:W-:-:S04]  /*1510*/  LOP3.LUT R2, R2, 0x6000, R3, 0xd8, !PT ;  /* 0x0000600002027812 */ /* 0x004fc800078ed803 */
[----:B------:R-:W-:-:S05]  /*1520*/  LOP3.LUT R2, R2, 0x400000, RZ, 0xb8, !PT ;  /* 0x0040000002027812 */ /* 0x000fca00078eb8ff */
[----:B------:R2:W-:Y:S02]  /*1530*/  STS [UR8+0x8], R2 ;  /* 0x00000802ff007988 */ /* 0x0005e40008000808 */
.L_x_49:
[----:B------:R-:W-:Y:S05]  /*1540*/  BSYNC.RELIABLE B4 ;  /* 0x0000000000047941 */ /* 0x000fea0003800100 */
.L_x_46:
[----:B--23--:R-:W2:Y:S02]  /*1550*/  @!P3 LDS R2, [UR8+0x8] ;  /* 0x00000808ff02b984 */ /* 0x00cea40008000800 */
[----:B--2---:R-:W-:-:S05]  /*1560*/  @!P3 LOP3.LUT R2, R2, 0x8000, RZ, 0xb8, !PT ;  /* 0x000080000202b812 */ /* 0x004fca00078eb8ff */
[----:B------:R2:W-:Y:S02]  /*1570*/  @!P3 STS [UR8+0x8], R2 ;  /* 0x00000802ff00b988 */ /* 0x0005e40008000808 */
.L_x_50:
[----:B------:R-:W-:Y:S05]  /*1580*/  BSYNC.RECONVERGENT B5 ;  /* 0x0000000000057941 */ /* 0x000fea0003800200 */
.L_x_45:
[----:B------:R-:W-:Y:S05]  /*1590*/  WARPSYNC.ALL ;  /* 0x0000000000007948 */ /* 0x000fea0003800000 */
[----:B------:R-:W-:Y:S01]  /*15a0*/  NOP ;  /* 0x0000000000007918 */ /* 0x000fe20000000000 */
[----:B------:R-:W-:-:S04]  /*15b0*/  UIADD3 UR4, UPT, UPT, UR4, 0x100, URZ ;  /* 0x0000010004047890 */ /* 0x000fc8000fffe0ff */
[----:B------:R-:W-:-:S04]  /*15c0*/  UIADD3 UR12, UP0, UPT, UR4, UR12, URZ ;  /* 0x0000000c040c7290 */ /* 0x000fc8000ff1e0ff */
[----:B------:R-:W-:Y:S01]  /*15d0*/  ULEA.HI.X.SX32 UR13, UR4, UR13, 0x1, UP0 ;  /* 0x0000000d040d7291 */ /* 0x000fe200080f0eff */
[----:B------:R-:W-:Y:S11]  /*15e0*/  @P0 BRA `(.L_x_51) ;  /* 0x0000000000300947 */ /* 0x000ff60003800000 */
[----:B--23--:R-:W2:Y:S01]  /*15f0*/  S2R R2, SR_LANEID ;  /* 0x0000000000027919 */ /* 0x00cea20000000000 */
[----:B------:R-:W-:Y:S05]  /*1600*/  WARPSYNC.ALL ;  /* 0x0000000000007948 */ /* 0x000fea0003800000 */
[----:B------:R-:W-:Y:S01]  /*1610*/  NOP ;  /* 0x0000000000007918 */ /* 0x000fe20000000000 */
[----:B--2-4-:R-:W-:-:S05]  /*1620*/  IMAD.SHL.U32 R4, R2, 0x4, RZ ;  /* 0x0000000402047824 */ /* 0x014fca00078e00ff */
[----:B------:R-:W2:Y:S01]  /*1630*/  LDS R5, [R4+UR8] ;  /* 0x0000000804057984 */ /* 0x000ea20008000800 */
[----:B------:R-:W-:-:S05]  /*1640*/  IADD3 R2, P1, PT, R4, UR12, RZ ;  /* 0x0000000c04027c10 */ /* 0x000fca000ff3e0ff */
[----:B------:R-:W-:-:S05]  /*1650*/  IMAD.X R3, RZ, RZ, UR13, P1 ;  /* 0x0000000dff037e24 */ /* 0x000fca00088e06ff */
[----:B--2---:R2:W3:Y:S01]  /*1660*/  ATOMG.E.EXCH.STRONG.GPU PT, RZ, [R2], R5 ;  /* 0x0000000502ff73a8 */ /* 0x0044e200041ee100 */
[----:B------:R-:W-:-:S04]  /*1670*/  DEPBAR {5,4,3,2,1,0} ;  /* 0x0000003f0000791a */ /* 0x000fc80000000000 */
[----:B------:R-:W4:Y:S02]  /*1680*/  CCTL.E.C.LDCU.IV.DEEP [UR12] ;  /* 0x000000000c007540 */ /* 0x000f240009c08000 */
[----:B----4-:R2:W-:Y:S01]  /*1690*/  UTMACCTL.IV [UR12] ;  /* 0x000000000c0079b9 */ /* 0x0105e20008000000 */
[----:B------:R-:W-:Y:S01]  /*16a0*/  NOP ;  /* 0x0000000000007918 */ /* 0x000fe20000000000 */
.L_x_51:
[----:B------:R-:W-:Y:S05]  /*16b0*/  @P0 BRA `(.L_x_52) ;  /* 0x00000000000c0947 */ /* 0x000fea0003800000 */
[----:B------:R0:W-:Y:S01]  /*16c0*/  UTMACMDFLUSH ;  /* 0x00000000000079b7 */ /* 0x0001e20000000000 */
[----:B------:R-:W-:Y:S05]  /*16d0*/  @P0 BRA `(.L_x_52) ;  /* 0x0000000000040947 */ /* 0x000fea0003800000 */
[----:B------:R-:W-:-:S04]  /*16e0*/  DEPBAR.LE SB0, 0x0 ;  /* 0x000080000000791a */ /* 0x000fc80000000000 */
.L_x_52:
[----:B------:R-:W-:Y:S05]  /*16f0*/  WARPSYNC.ALL ;  /* 0x0000000000007948 */ /* 0x000fea0003800000 */
[----:B------:R-:W-:Y:S01]  /*1700*/  NOP ;  /* 0x0000000000007918 */ /* 0x000fe20000000000 */
[----:B---3--:R-:W-:Y:S01]  /*1710*/  BAR.SYNC.DEFER_BLOCKING 0x0 ;  /* 0x0000000000007b1d */ /* 0x008fe20000010000 */
[----:B--2---:R-:W-:Y:S01]  /*1720*/  SHF.R.U32.HI R2, RZ, 0x5, R0 ;  /* 0x00000005ff027819 */ /* 0x004fe20000011600 */
[----:B------:R-:W-:-:S03]  /*1730*/  UIADD3 UR10, UPT, UPT, UR8, 0x18020, URZ ;  /* 0x00018020080a7890 */ /* 0x000fc6000fffe0ff */
[----:B------:R-:W-:Y:S01]  /*1740*/  R2UR UR9, R2 ;  /* 0x00000000020972ca */ /* 0x000fe200000e0000 */
[----:B------:R-:W-:Y:S01]  /*1750*/  VOTEU.ALL UP0, P3 ;  /* 0x0000000000ff7886 */ /* 0x000fe20001800000 */
[----:B------:R-:W-:Y:S01]  /*1760*/  UMOV UR4, 0x1 ;  /* 0x0000000100047882 */ /* 0x000fe20000000000 */
[----:B------:R-:W-:Y:S01]  /*1770*/  VOTEU.ALL UP1, P3 ;  /* 0x0000000000ff7886 */ /* 0x000fe20001820000 */
[----:B------:R-:W-:Y:S02]  /*1780*/  BSSY.RECONVERGENT B5, `(.L_x_53) ;  /* 0x0000018000057945 */ /* 0x000fe40003800200 */
[----:B------:R-:W-:-:S04]  /*1790*/  @!UP0 UIADD3 UR16, UPT, UPT, -UR4, 0x100000, URZ ;  /* 0x0010000004108890 */ /* 0x000fc8000fffe1ff */
[----:B------:R-:W-:Y:S02]  /*17a0*/  @!UP0 USHF.L.U32 UR17, UR16, 0xb, URZ ;  /* 0x0000000b10118899 */ /* 0x000fe400080006ff */
[----:B------:R-:W-:Y:S02]  /*17b0*/  @!UP0 USHF.L.U32 UR16, UR16, 0x1, URZ ;  /* 0x0000000110108899 */ /* 0x000fe400080006ff */
[----:B------:R-:W-:-:S04]  /*17c0*/  @!UP0 UIADD3 UR4, UPT, UPT, -UR4, 0x100000, URZ ;  /* 0x0010000004048890 */ /* 0x000fc8000fffe1ff */
[----:B------:R-:W-:Y:S02]  /*17d0*/  @!UP0 USHF.L.U32 UR5, UR4, 0xb, URZ ;  /* 0x0000000b04058899 */ /* 0x000fe400080006ff */
[----:B------:R-:W-:Y:S01]  /*17e0*/  @!UP0 USHF.L.U32 UR4, UR4, 0x1, URZ ;  /* 0x0000000104048899 */ /* 0x000fe200080006ff */
[----:B------:R-:W-:Y:S01]  /*17f0*/  VOTEU.ALL UP0, P3 ;  /* 0x0000000000ff7886 */ /* 0x000fe20001800000 */
[----:B------:R-:W2:Y:S04]  /*1800*/  FENCE.VIEW.ASYNC.S ;  /* 0x00000000000073c6 */ /* 0x000ea80000000000 */
[----:B--2---:R2:W3:Y:S06]  /*1810*/  @!UP0 SYNCS.EXCH.64 URZ, [UR8+0x18000], UR16 ;  /* 0x0180001008ff85b2 */ /* 0x0044ec0008000100 */
[----:B------:R2:W3:Y:S02]  /*1820*/  @!UP1 SYNCS.EXCH.64 URZ, [UR8+0x18020], UR4 ;  /* 0x0180200408ff95b2 */ /* 0x0004e40008000100 */
[----:B---3--:R-:W-:Y:S06]  /*1830*/  BAR.SYNC.DEFER_BLOCKING 0x0 ;  /* 0x0000000000007b1d */ /* 0x008fec0000010000 */
[----:B------:R-:W-:Y:S05]  /*1840*/  @P3 BRA `(.L_x_54) ;  /* 0x00000000002c3947 */ /* 0x000fea0003800000 */
[----:B--2---:R-:W-:Y:S02]  /*1850*/  UMOV UR4, 0x1 ;  /* 0x0000000100047882 */ /* 0x004fe40000000000 */
[----:B------:R-:W-:-:S04]  /*1860*/  UIADD3 UR16, UPT, UPT, -UR4, 0x100000, URZ ;  /* 0x0010000004107890 */ /* 0x000fc8000fffe1ff */
[----:B------:R-:W-:Y:S02]  /*1870*/  USHF.L.U32 UR17, UR16, 0xb, URZ ;  /* 0x0000000b10117899 */ /* 0x000fe400080006ff */
[----:B------:R-:W-:Y:S02]  /*1880*/  USHF.L.U32 UR16, UR16, 0x1, URZ ;  /* 0x0000000110107899 */ /* 0x000fe400080006ff */
[----:B------:R-:W-:-:S04]  /*1890*/  UIADD3 UR4, UPT, UPT, -UR4, 0x100000, URZ ;  /* 0x0010000004047890 */ /* 0x000fc8000fffe1ff */
[----:B------:R-:W-:Y:S02]  /*18a0*/  USHF.L.U32 UR5, UR4, 0xb, URZ ;  /* 0x0000000b04057899 */ /* 0x000fe400080006ff */
[----:B------:R-:W-:Y:S01]  /*18b0*/  USHF.L.U32 UR4, UR4, 0x1, URZ ;  /* 0x0000000104047899 */ /* 0x000fe200080006ff */
[----:B------:R-:W2:Y:S03]  /*18c0*/  FENCE.VIEW.ASYNC.S ;  /* 0x00000000000073c6 */ /* 0x000ea60000000000 */
[----:B--2---:R3:W2:Y:S08]  /*18d0*/  SYNCS.EXCH.64 URZ, [UR8+0x18008], UR16 ;  /* 0x0180081008ff75b2 */ /* 0x0046b00008000100 */
[----:B------:R3:W4:Y:S02]  /*18e0*/  SYNCS.EXCH.64 URZ, [UR8+0x18028], UR4 ;  /* 0x0180280408ff75b2 */ /* 0x0007240008000100 */
[----:B---3--:R-:W-:Y:S01]  /*18f0*/  NOP ;  /* 0x0000000000007918 */ /* 0x008fe20000000000 */
.L_x_54:
[----:B--2---:R-:W-:Y:S05]  /*1900*/  BSYNC.RECONVERGENT B5 ;  /* 0x0000000000057941 */ /* 0x004fea0003800200 */
.L_x_53:
[----:B----4-:R-:W-:Y:S01]  /*1910*/  BAR.SYNC.DEFER_BLOCKING 0x0 ;  /* 0x0000000000007b1d */ /* 0x010fe20000010000 */
[----:B------:R-:W-:Y:S01]  /*1920*/  USHF.L.U32 UR23, UR14, 0x6, URZ ;  /* 0x000000060e177899 */ /* 0x000fe200080006ff */
[----:B------:R-:W-:Y:S01]  /*1930*/  ISETP.GE.AND P0, PT, R6, 0x1, PT ;  /* 0x000000010600780c */ /* 0x000fe20003f06270 */
[----:B------:R-:W-:-:S03]  /*1940*/  USHF.L.U32 UR27, UR15, 0x6, URZ ;  /* 0x000000060f1b7899 */ /* 0x000fc600080006ff */
[----:B------:R-:W-:Y:S04]  /*1950*/  BSSY.RECONVERGENT B5, `(.L_x_55) ;  /* 0x000000d000057945 */ /* 0x000fe80003800200 */
[----:B------:R-:W-:Y:S05]  /*1960*/  @P3 BRA `(.L_x_56) ;  /* 0x00000000002c3947 */ /* 0x000fea0003800000 */
[----:B------:R-:W-:Y:S02]  /*1970*/  UMOV UR4, 0x1 ;  /* 0x0000000100047882 */ /* 0x000fe40000000000 */
[----:B------:R-:W-:-:S04]  /*1980*/  UIADD3 UR16, UPT, UPT, -UR4, 0x100000, URZ ;  /* 0x0010000004107890 */ /* 0x000fc8000fffe1ff */
[----:B------:R-:W-:Y:S02]  /*1990*/  USHF.L.U32 UR17, UR16, 0xb, URZ ;  /* 0x0000000b10117899 */ /* 0x000fe400080006ff */
[----:B------:R-:W-:Y:S02]  /*19a0*/  USHF.L.U32 UR16, UR16, 0x1, URZ ;  /* 0x0000000110107899 */ /* 0x000fe400080006ff */
[----:B------:R-:W-:-:S04]  /*19b0*/  UIADD3 UR4, UPT, UPT, -UR4, 0x100000, URZ ;  /* 0x0010000004047890 */ /* 0x000fc8000fffe1ff */
[----:B------:R-:W-:Y:S02]  /*19c0*/  USHF.L.U32 UR5, UR4, 0xb, URZ ;  /* 0x0000000b04057899 */ /* 0x000fe400080006ff */
[----:B------:R-:W-:Y:S01]  /*19d0*/  USHF.L.U32 UR4, UR4, 0x1, URZ ;  /* 0x0000000104047899 */ /* 0x000fe200080006ff */
[----:B------:R-:W2:Y:S03]  /*19e0*/  FENCE.VIEW.ASYNC.S ;  /* 0x00000000000073c6 */ /* 0x000ea60000000000 */
[----:B--2---:R2:W3:Y:S08]  /*19f0*/  SYNCS.EXCH.64 URZ, [UR8+0x18010], UR16 ;  /* 0x0180101008ff75b2 */ /* 0x0044f00008000100 */
[----:B------:R2:W4:Y:S01]  /*1a00*/  SYNCS.EXCH.64 URZ, [UR8+0x18030], UR4 ;  /* 0x0180300408ff75b2 */ /* 0x0005220008000100 */
[----:B------:R-:W-:Y:S01]  /*1a10*/  NOP ;  /* 0x0000000000007918 */ /* 0x000fe20000000000 */
.L_x_56:
[----:B--2---:R-:W-:Y:S05]  /*1a20*/  BSYNC.RECONVERGENT B5 ;  /* 0x0000000000057941 */ /* 0x004fea0003800200 */
.L_x_55:
[----:B------:R-:W-:Y:S05]  /*1a30*/  @!P0 BRA `(.L_x_57) ;  /* 0x0000000c00448947 */ /* 0x000fea0003800000 */
[----:B---34-:R-:W-:Y:S01]  /*1a40*/  BAR.SYNC.DEFER_BLOCKING 0x0 ;  /* 0x0000000000007b1d */ /* 0x018fe20000010000 */
[----:B------:R-:W-:Y:S01]  /*1a50*/  @!P3 IMAD.MOV.U32 R2, RZ, RZ, 0x8000 ;  /* 0x00008000ff02b424 */ /* 0x000fe200078e00ff */
[----:B------:R-:W-:Y:S01]  /*1a60*/  ELECT P1, URZ, PT ;  /* 0x0000000000ff782f */ /* 0x000fe20003820000 */
[----:B------:R-:W-:-:S03]  /*1a70*/  ULOP3.LUT UR4, UR9, 0x1, URZ, 0xc0, !UPT ;  /* 0x0000000109047892 */ /* 0x000fc6000f8ec0ff */
[C---:B------:R-:W-:Y:S02]  /*1a80*/  ISETP.LT.U32.AND P1, PT, R20.reuse, 0x40, P1 ;  /* 0x000000401400780c */ /* 0x040fe40000f21070 */
[----:B------:R-:W-:Y:S01]  /*1a90*/  ELECT P0, URZ, PT ;  /* 0x0000000000ff782f */ /* 0x000fe20003800000 */
[----:B------:R-:W-:Y:S02]  /*1aa0*/  ULEA UR20, UR4, UR8, 0xd ;  /* 0x0000000804147291 */ /* 0x000fe4000f8e68ff */
[----:B------:R-:W-:Y:S01]  /*1ab0*/  USHF.L.U32 UR22, UR4, 0x6, URZ ;  /* 0x0000000604167899 */ /* 0x000fe200080006ff */
[----:B------:R-:W-:-:S06]  /*1ac0*/  ISETP.LT.U32.AND P0, PT, R20, 0x40, P0 ;  /* 0x000000401400780c */ /* 0x000fcc0000701070 */
[----:B------:R-:W-:Y:S01]  /*1ad0*/  UMOV UR26, UR22 ;  /* 0x00000016001a7c82 */ /* 0x000fe20008000000 */
[----:B------:R-:W-:Y:S01]  /*1ae0*/  VOTEU.ANY UP0, P1 ;  /* 0x0000000000ff7886 */ /* 0x000fe20000800100 */
[----:B------:R2:W-:Y:S01]  /*1af0*/  @!P3 SYNCS.ARRIVE.TRANS64 RZ, [UR8+0x18000], R2 ;  /* 0x01800002ffffb9a7 */ /* 0x0005e20008000008 */
[----:B------:R3:W-:Y:S06]  /*1b00*/  MEMBAR.ALL.CTA ;  /* 0x0000000000007992 */ /* 0x0007ec0000008000 */
[----:B---3--:R-:W3:Y:S01]  /*1b10*/  FENCE.VIEW.ASYNC.S ;  /* 0x00000000000073c6 */ /* 0x008ee20000000000 */
[----:B------:R-:W-:Y:S01]  /*1b20*/  @UP0 UIADD3 UR21, UPT, UPT, UR8, 0x18000, URZ ;  /* 0x0001800008150890 */ /* 0x000fe2000fffe0ff */
[----:B---3--:R-:W-:Y:S01]  /*1b30*/  VOTEU.ANY UP0, P1 ;  /* 0x0000000000ff7886 */ /* 0x008fe20000800100 */
[----:B------:R-:W-:-:S05]  /*1b40*/  VOTEU.ANY UP1, P0 ;  /* 0x0000000000ff7886 */ /* 0x000fca0000020100 */
[----:B------:R-:W-:Y:S02]  /*1b50*/  @UP1 UIADD3 UR24, UPT, UPT, UR20, 0xc000, URZ ;  /* 0x0000c00014181890 */ /* 0x000fe4000fffe0ff */
[----:B------:R-:W-:Y:S01]  /*1b60*/  @UP1 UIADD3 UR25, UPT, UPT, UR8, 0x18000, URZ ;  /* 0x0001800008191890 */ /* 0x000fe2000fffe0ff */
[----:B------:R-:W-:Y:S01]  /*1b70*/  VOTEU.ANY UP1, P0 ;  /* 0x0000000000ff7886 */ /* 0x000fe20000020100 */
[----:B------:R-:W-:Y:S06]  /*1b80*/  BAR.SYNC.DEFER_BLOCKING 0x0 ;  /* 0x0000000000007b1d */ /* 0x000fec0000010000 */
[----:B------:R2:W-:Y:S01]  /*1b90*/  @UP0 UTMALDG.2D [UR20], [UR6] ;  /* 0x00000014060005b4 */ /* 0x0005e20008008000 */
[----:B------:R-:W-:Y:S01]  /*1ba0*/  UISETP.NE.U32.AND UP0, UPT, UR9, URZ, UPT ;  /* 0x000000ff0900728c */ /* 0x000fe2000bf05070 */
[----:B------:R-:W-:Y:S06]  /*1bb0*/  BAR.SYNC.DEFER_BLOCKING 0x0 ;  /* 0x0000000000007b1d */ /* 0x000fec0000010000 */
[----:B------:R2:W-:Y:S02]  /*1bc0*/  @UP1 UTMALDG.2D [UR24], [UR42] ;  /* 0x000000182a0015b4 */ /* 0x0005e40008008000 */
[----:B------:R-:W-:Y:S06]  /*1bd0*/  BAR.SYNC.DEFER_BLOCKING 0x0 ;  /* 0x0000000000007b1d */ /* 0x000fec0000010000 */
[----:B------:R-:W3:Y:S02]  /*1be0*/  SYNCS.PHASECHK.TRANS64.TRYWAIT P0, [UR8+0x18000], RZ ;  /* 0x018000ffff0075a7 */ /* 0x000ee40008001108 */
[----:B--23--:R-:W-:Y:S05]  /*1bf0*/  @!P0 BRA `(.L_x_58) ;  /* 0x0000001000788947 */ /* 0x00cfea0003800000 */
.L_x_74:
[----:B------:R-:W-:Y:S05]  /*1c00*/  BRA.U UP0, `(.L_x_59) ;  /* 0x0000000100c87547 */ /* 0x000fea000b800000 */
[----:B------:R-:W-:Y:S02]  /*1c10*/  USHF.R.U32.HI UR14, URZ, 0x4, UR8 ;  /* 0x00000004ff0e7899 */ /* 0x000fe40008011608 */
[----:B------:R-:W-:Y:S02]  /*1c20*/  UIADD3 UR15, UPT, UPT, UR8, 0xc000, URZ ;  /* 0x0000c000080f7890 */ /* 0x000fe4000fffe0ff */
[----:B------:R-:W-:Y:S02]  /*1c30*/  USGXT.U32 UR14, UR14, 0xe ;  /* 0x0000000e0e0e789a */ /* 0x000fe40008000000 */
[----:B------:R-:W-:Y:S02]  /*1c40*/  USHF.R.U32.HI UR15, URZ, 0x4, UR15 ;  /* 0x00000004ff0f7899 */ /* 0x000fe4000801160f */
[----:B------:R-:W-:Y:S02]  /*1c50*/  UIADD3 UR48, UP0, UPT, UR14, 0x2, URZ ;  /* 0x000000020e307890 */ /* 0x000fe4000ff1e0ff */
[----:B------:R-:W-:Y:S01]  /*1c60*/  USGXT.U32 UR16, UR15, 0xe ;  /* 0x0000000e0f10789a */ /* 0x000fe20008000000 */
[----:B------:R-:W-:Y:S01]  /*1c70*/  UMOV UR4, URZ ;  /* 0x000000ff00047c82 */ /* 0x000fe20008000000 */
[----:B------:R-:W-:Y:S01]  /*1c80*/  UMOV UR5, URZ ;  /* 0x000000ff00057c82 */ /* 0x000fe20008000000 */
[----:B------:R-:W-:-:S02]  /*1c90*/  UIADD3.X UR49, UPT, UPT, UR4, 0x40004040, URZ, UP0, !UPT ;  /* 0x4000404004317890 */ /* 0x000fc400087fe4ff */
[----:B------:R-:W-:Y:S02]  /*1ca0*/  UIADD3 UR50, UP0, UPT, UR16, 0x2, URZ ;  /* 0x0000000210327890 */ /* 0x000fe4000ff1e0ff */
[----:B------:R-:W-:Y:S02]  /*1cb0*/  UIADD3.64 UR24, UPT, UPT, UR48, 0x4, URZ ;  /* 0x0000000430187897 */ /* 0x000fe4000fffe0ff */
[----:B------:R-:W-:Y:S02]  /*1cc0*/  UIADD3.X UR51, UPT, UPT, UR5, 0x40004040, URZ, UP0, !UPT ;  /* 0x4000404005337890 */ /* 0x000fe400087fe4ff */
[----:B------:R-:W-:Y:S02]  /*1cd0*/  UIADD3.64 UR4, UPT, UPT, UR48, 0x2, URZ ;  /* 0x0000000230047897 */ /* 0x000fe4000fffe0ff */
[----:B------:R-:W-:Y:S02]  /*1ce0*/  UIADD3.64 UR20, UPT, UPT, UR50, 0x2, URZ ;  /* 0x0000000232147897 */ /* 0x000fe4000fffe0ff */
[----:B------:R-:W-:-:S02]  /*1cf0*/  UIADD3.64 UR28, UPT, UPT, UR50, 0x4, URZ ;  /* 0x00000004321c7897 */ /* 0x000fc4000fffe0ff */
[----:B------:R-:W-:Y:S02]  /*1d00*/  UIADD3.64 UR30, UPT, UPT, UR48, 0x1fe, URZ ;  /* 0x000001fe301e7897 */ /* 0x000fe4000fffe0ff */
[----:B------:R-:W-:Y:S02]  /*1d10*/  UIADD3.64 UR32, UPT, UPT, UR50, 0x1fe, URZ ;  /* 0x000001fe32207897 */ /* 0x000fe4000fffe0ff */
[----:B------:R-:W-:Y:S02]  /*1d20*/  UIADD3.64 UR34, UPT, UPT, UR48, 0x200, URZ ;  /* 0x0000020030227897 */ /* 0x000fe4000fffe0ff */
[----:B------:R-:W-:Y:S02]  /*1d30*/  UIADD3.64 UR36, UPT, UPT, UR50, 0x200, URZ ;  /* 0x0000020032247897 */ /* 0x000fe4000fffe0ff */
[----:B------:R-:W-:Y:S02]  /*1d40*/  UIADD3.64 UR38, UPT, UPT, UR48, 0x202, URZ ;  /* 0x0000020230267897 */ /* 0x000fe4000fffe0ff */
[----:B------:R-:W-:Y:S01]  /*1d50*/  UIADD3.64 UR40, UPT, UPT, UR50, 0x202, URZ ;  /* 0x0000020232287897 */ /* 0x000fe2000fffe0ff */
[----:B------:R-:W-:Y:S01]  /*1d60*/  UMOV UR18, 0x0 ;  /* 0x0000000000127882 */ /* 0x000fe20000000000 */
[----:B------:R-:W-:Y:S01]  /*1d70*/  UMOV UR19, 0x4100010 ;  /* 0x0410001000137882 */ /* 0x000fe20000000000 */
[----:B------:R-:W-:Y:S01]  /*1d80*/  UIADD3.64 UR44, UPT, UPT, UR48, 0x204, URZ ;  /* 0x00000204302c7897 */ /* 0x000fe2000fffe0ff */
[----:B------:R-:W-:Y:S01]  /*1d90*/  UMOV UR15, 0x40004040 ;  /* 0x40004040000f7882 */ /* 0x000fe20000000000 */
[----:B------:R-:W-:Y:S01]  /*1da0*/  UIADD3.64 UR46, UPT, UPT, UR50, 0x204, URZ ;  /* 0x00000204322e7897 */ /* 0x000fe2000fffe0ff */
[----:B------:R-:W-:Y:S01]  /*1db0*/  UMOV UR17, 0x40004040 ;  /* 0x4000404000117882 */ /* 0x000fe20000000000 */
[----:B------:R-:W-:Y:S01]  /*1dc0*/  UMOV UR52, 0x0 ;  /* 0x0000000000347882 */ /* 0x000fe20000000000 */
[----:B------:R-:W-:Y:S01]  /*1dd0*/  UMOV UR53, 0x4100010 ;  /* 0x0410001000357882 */ /* 0x000fe20000000000 */
[----:B------:R-:W-:Y:S01]  /*1de0*/  UMOV UR54, 0x0 ;  /* 0x0000000000367882 */ /* 0x000fe20000000000 */
[----:B------:R-:W-:Y:S01]  /*1df0*/  UMOV UR55, 0x4100010 ;  /* 0x0410001000377882 */ /* 0x000fe20000000000 */
[----:B------:R2:W-:Y:S01]  /*1e00*/  UTCHMMA gdesc[UR14], gdesc[UR16], tmem[UR11], tmem[UR18], idesc[UR19], !UPT ;  /* 0x00ff12100e0075ea */ /* 0x0005e2000f80000b */
[----:B------:R-:W-:Y:S01]  /*1e10*/  UMOV UR56, 0x0 ;  /* 0x0000000000387882 */ /* 0x000fe20000000000 */
[----:B------:R-:W-:Y:S01]  /*1e20*/  UMOV UR57, 0x4100010 ;  /* 0x0410001000397882 */ /* 0x000fe20000000000 */
[----:B------:R2:W-:Y:S01]  /*1e30*/  UTCHMMA gdesc[UR48], gdesc[UR50], tmem[UR11], tmem[UR52], idesc[UR53], UPT ;  /* 0x00ff3432300075ea */ /* 0x0005e2000b80000b */
        /* <DEDUP_REMOVED lines=12> */
[----:B------:R2:W-:Y:S01]  /*1f00*/  UTCHMMA gdesc[UR38], gdesc[UR40], tmem[UR11], tmem[UR62], idesc[UR63], UPT ;  /* 0x00ff3e28260075ea */ /* 0x0005e2000b80000b */
[----:B------:R2:W-:Y:S01]  /*1f10*/  UTCHMMA gdesc[UR44], gdesc[UR46], tmem[UR11], tmem[UR64], idesc[UR65], UPT ;  /* 0x00ff402e2c0075ea */ /* 0x0005e2000b80000b */
[----:B------:R-:W-:Y:S01]  /*1f20*/  NOP ;  /* 0x0000000000007918 */ /* 0x000fe20000000000 */
.L_x_59:
[----:B------:R-:W-:Y:S01]  /*1f30*/  ELECT P0, URZ, PT ;  /* 0x0000000000ff782f */ /* 0x000fe20003800000 */
[----:B--2---:R-:W-:Y:S01]  /*1f40*/  UMOV UR4, UR10 ;  /* 0x0000000a00047c82 */ /* 0x004fe20008000000 */
[----:B------:R-:W-:Y:S02]  /*1f50*/  UMOV UR5, URZ ;  /* 0x000000ff00057c82 */ /* 0x000fe40008000000 */
[----:B------:R-:W-:-:S13]  /*1f60*/  ISETP.LT.U32.AND P0, PT, R20, 0x20, P0 ;  /* 0x000000201400780c */ /* 0x000fda0000701070 */
[----:B------:R-:W-:Y:S01]  /*1f70*/  VOTEU.ANY UP0, P0 ;  /* 0x0000000000ff7886 */ /* 0x000fe20000000100 */
[----:B------:R-:W-:Y:S01]  /*1f80*/  VOTEU.ANY UP1, P0 ;  /* 0x0000000000ff7886 */ /* 0x000fe20000020100 */
[----:B------:R-:W-:-:S03]  /*1f90*/  ISETP.GE.U32.AND P0, PT, R6, 0x81, PT ;  /* 0x000000810600780c */ /* 0x000fc60003f06070 */
[----:B------:R-:W-:Y:S02]  /*1fa0*/  @UP0 UMOV UR4, UR4 ;  /* 0x0000000400040c82 */ /* 0x000fe40008000000 */
[----:B------:R2:W-:Y:S01]  /*1fb0*/  @UP1 UTCBAR [UR4], URZ ;  /* 0x000000ff040013e9 */ /* 0x0005e200080000ff */
[----:B------:R-:W-:Y:S06]  /*1fc0*/  BAR.SYNC.DEFER_BLOCKING 0x0 ;  /* 0x0000000000007b1d */ /* 0x000fec0000010000 */
[----:B------:R-:W3:Y:S02]  /*1fd0*/  SYNCS.PHASECHK.TRANS64.TRYWAIT P1, [UR8+0x18020], RZ ;  /* 0x018020ffff0075a7 */ /* 0x000ee40008021108 */
[----:B--23--:R-:W-:Y:S05]  /*1fe0*/  @!P1 BRA `(.L_x_60) ;  /* 0x0000000c00889947 */ /* 0x00cfea0003800000 */
.L_x_75:
[----:B------:R-:W-:Y:S01]  /*1ff0*/  IMAD.MOV.U32 R2, RZ, RZ, RZ ;  /* 0x000000ffff027224 */ /* 0x000fe200078e00ff */
[----:B------:R-:W-:Y:S06]  /*2000*/  @!P0 BRA `(.L_x_57) ;  /* 0x0000000400d08947 */ /* 0x000fec0003800000 */
[----:B------:R-:W2:Y:S01]  /*2010*/  LDCU UR44, c[0x0][0x3a0] ;  /* 0x00007400ff2c77ac */ /* 0x000ea20008000800 */
[----:B------:R-:W-:Y:S01]  /*2020*/  UMOV UR45, 0x80 ;  /* 0x00000080002d7882 */ /* 0x000fe20000000000 */
[----:B------:R-:W-:-:S05]  /*2030*/  UMOV UR10, 0x1 ;  /* 0x00000001000a7882 */ /* 0x000fca0000000000 */
.L_x_64:
[----:B------:R-:W-:Y:S01]  /*2040*/  BAR.SYNC.DEFER_BLOCKING 0x0 ;  /* 0x0000000000007b1d */ /* 0x000fe20000010000 */
[----:B------:R-:W-:Y:S01]  /*2050*/  ULEA UR46, UR10, UR8, 0x3 ;  /* 0x000000080a2e7291 */ /* 0x000fe2000f8e18ff */
[----:B------:R-:W-:Y:S01]  /*2060*/  @!P3 IMAD.MOV.U32 R3, RZ, RZ, 0x8000 ;  /* 0x00008000ff03b424 */ /* 0x000fe200078e00ff */
[----:B------:R-:W-:Y:S01]  /*2070*/  ELECT P1, URZ, PT ;  /* 0x0000000000ff782f */ /* 0x000fe20003820000 */
[----:B------:R-:W-:-:S03]  /*2080*/  ULEA UR4, UR10, UR8, 0xe ;  /* 0x000000080a047291 */ /* 0x000fc6000f8e70ff */
[----:B------:R-:W-:Y:S01]  /*2090*/  ISETP.LT.U32.AND P1, PT, R20, 0x40, P1 ;  /* 0x000000401400780c */ /* 0x000fe20000f21070 */
[----:B------:R-:W-:Y:S01]  /*20a0*/  ULOP3.LUT UR22, UR9, 0x1, URZ, 0xc0, !UPT ;  /* 0x0000000109167892 */ /* 0x000fe2000f8ec0ff */
[----:B------:R-:W-:-:S03]  /*20b0*/  ELECT P0, URZ, PT ;  /* 0x0000000000ff782f */ /* 0x000fc60003800000 */
[----:B------:R-:W-:Y:S02]  /*20c0*/  ULEA UR20, UR22, UR4, 0xd ;  /* 0x0000000416147291 */ /* 0x000fe4000f8e68ff */
[----:B------:R-:W-:Y:S01]  /*20d0*/  ULEA UR22, UR22, UR45, 0x6 ;  /* 0x0000002d16167291 */ /* 0x000fe2000f8e30ff */
[----:B------:R-:W-:-:S05]  /*20e0*/  ISETP.LT.U32.AND P0, PT, R20, 0x40, P0 ;  /* 0x000000401400780c */ /* 0x000fca0000701070 */
[----:B------:R-:W-:Y:S01]  /*20f0*/  VOTEU.ANY UP0, P1 ;  /* 0x0000000000ff7886 */ /* 0x000fe20000800100 */
[----:B------:R-:W-:Y:S01]  /*2100*/  UMOV UR26, UR22 ;  /* 0x00000016001a7c82 */ /* 0x000fe20008000000 */
[----:B------:R3:W-:Y:S01]  /*2110*/  @!P3 SYNCS.ARRIVE.TRANS64 RZ, [UR46+0x18000], R3 ;  /* 0x01800003ffffb9a7 */ /* 0x0007e2000800002e */
[----:B------:R4:W-:Y:S06]  /*2120*/  MEMBAR.ALL.CTA ;  /* 0x0000000000007992 */ /* 0x0009ec0000008000 */
[----:B----4-:R-:W4:Y:S01]  /*2130*/  FENCE.VIEW.ASYNC.S ;  /* 0x00000000000073c6 */ /* 0x010f220000000000 */
[----:B------:R-:W-:Y:S01]  /*2140*/  @UP0 UIADD3 UR21, UPT, UPT, UR46, 0x18000, URZ ;  /* 0x000180002e150890 */ /* 0x000fe2000fffe0ff */
[----:B----4-:R-:W-:Y:S01]  /*2150*/  VOTEU.ANY UP0, P1 ;  /* 0x0000000000ff7886 */ /* 0x010fe20000800100 */
[----:B------:R-:W-:Y:S01]  /*2160*/  VOTEU.ANY UP1, P0 ;  /* 0x0000000000ff7886 */ /* 0x000fe20000020100 */
[----:B---3--:R-:W-:-:S04]  /*2170*/  IMAD.U32 R3, R2, -0x80000000, RZ ;  /* 0x8000000002037824 */ /* 0x008fc800078e00ff */
        /* <DEDUP_REMOVED lines=9> */
[----:B------:R-:W4:Y:S02]  /*2210*/  SYNCS.PHASECHK.TRANS64.TRYWAIT P0, [UR46+0x18000], R3 ;  /* 0x01800003ff0075a7 */ /* 0x000f24000800112e */
[----:B---34-:R-:W-:Y:S05]  /*2220*/  @!P0 BRA `(.L_x_61) ;  /* 0x0000000c00048947 */ /* 0x018fea0003800000 */
.L_x_76:
        /* <DEDUP_REMOVED lines=11> */
[----:B------:R-:W-:Y:S02]  /*22e0*/  UIADD3 UR60, UP3, UPT, UR18, 0x2, URZ ;  /* 0x00000002123c7890 */ /* 0x000fe4000ff7e0ff */
[----:B------:R-:W-:Y:S02]  /*22f0*/  UIADD3 UR62, UP4, UPT, UR18, 0x4, URZ ;  /* 0x00000004123e7890 */ /* 0x000fe4000ff9e0ff */
[----:B------:R-:W-:Y:S02]  /*2300*/  UIADD3.X UR5, UPT, UPT, UR5, 0x40004040, URZ, UP0, !UPT ;  /* 0x4000404005057890 */ /* 0x000fe400087fe4ff */
[----:B------:R-:W-:Y:S02]  /*2310*/  UIADD3 UR64, UP5, UPT, UR18, 0x1fe, URZ ;  /* 0x000001fe12407890 */ /* 0x000fe4000ffbe0ff */
[----:B------:R-:W-:-:S02]  /*2320*/  UIADD3 UR66, UP0, UPT, UR18, 0x200, URZ ;  /* 0x0000020012427890 */ /* 0x000fc4000ff1e0ff */
[----:B------:R-:W-:Y:S02]  /*2330*/  UIADD3 UR68, UP1, UPT, UR18, 0x202, URZ ;  /* 0x0000020212447890 */ /* 0x000fe4000ff3e0ff */
[----:B------:R-:W-:Y:S02]  /*2340*/  UIADD3.X UR61, UPT, UPT, UR19, URZ, URZ, UP3, !UPT ;  /* 0x000000ff133d7290 */ /* 0x000fe40009ffe4ff */
[----:B------:R-:W-:Y:S02]  /*2350*/  UIADD3 UR38, UP2, UPT, UR18, 0x204, URZ ;  /* 0x0000020412267890 */ /* 0x000fe4000ff5e0ff */
[----:B------:R-:W-:Y:S02]  /*2360*/  UIADD3 UR28, UP3, UPT, UR4, 0x2, URZ ;  /* 0x00000002041c7890 */ /* 0x000fe4000ff7e0ff */
[----:B------:R-:W-:Y:S02]  /*2370*/  UIADD3.X UR63, UPT, UPT, UR19, URZ, URZ, UP4, !UPT ;  /* 0x000000ff133f7290 */ /* 0x000fe4000a7fe4ff */
[----:B------:R-:W-:-:S02]  /*2380*/  UIADD3 UR30, UP4, UPT, UR4, 0x4, URZ ;  /* 0x00000004041e7890 */ /* 0x000fc4000ff9e0ff */
[----:B------:R-:W-:Y:S02]  /*2390*/  UIADD3.X UR65, UPT, UPT, UR19, URZ, URZ, UP5, !UPT ;  /* 0x000000ff13417290 */ /* 0x000fe4000affe4ff */
[----:B------:R-:W-:Y:S02]  /*23a0*/  UIADD3 UR32, UP5, UPT, UR4, 0x1fe, URZ ;  /* 0x000001fe04207890 */ /* 0x000fe4000ffbe0ff */
[----:B------:R-:W-:Y:S02]  /*23b0*/  UIADD3.X UR67, UPT, UPT, UR19, URZ, URZ, UP0, !UPT ;  /* 0x000000ff13437290 */ /* 0x000fe400087fe4ff */
[----:B------:R-:W-:Y:S02]  /*23c0*/  UIADD3 UR34, UP0, UPT, UR4, 0x200, URZ ;  /* 0x0000020004227890 */ /* 0x000fe4000ff1e0ff */
[----:B------:R-:W-:Y:S02]  /*23d0*/  UIADD3.X UR69, UPT, UPT, UR19, URZ, URZ, UP1, !UPT ;  /* 0x000000ff13457290 */ /* 0x000fe40008ffe4ff */
[----:B------:R-:W-:-:S02]  /*23e0*/  UIADD3 UR36, UP1, UPT, UR4, 0x202, URZ ;  /* 0x0000020204247890 */ /* 0x000fc4000ff3e0ff */
[----:B------:R-:W-:Y:S02]  /*23f0*/  UIADD3.X UR39, UPT, UPT, UR19, URZ, URZ, UP2, !UPT ;  /* 0x000000ff13277290 */ /* 0x000fe400097fe4ff */
[----:B------:R-:W-:Y:S02]  /*2400*/  UIADD3.X UR29, UPT, UPT, UR5, URZ, URZ, UP3, !UPT ;  /* 0x000000ff051d7290 */ /* 0x000fe40009ffe4ff */
[----:B------:R-:W-:Y:S02]  /*2410*/  UIADD3 UR40, UP2, UPT, UR4, 0x204, URZ ;  /* 0x0000020404287890 */ /* 0x000fe4000ff5e0ff */
[----:B------:R-:W-:Y:S02]  /*2420*/  UIADD3.X UR31, UPT, UPT, UR5, URZ, URZ, UP4, !UPT ;  /* 0x000000ff051f7290 */ /* 0x000fe4000a7fe4ff */
[----:B------:R-:W-:Y:S02]  /*2430*/  UIADD3.X UR33, UPT, UPT, UR5, URZ, URZ, UP5, !UPT ;  /* 0x000000ff05217290 */ /* 0x000fe4000affe4ff */
[----:B------:R-:W-:-:S02]  /*2440*/  UIADD3.X UR35, UPT, UPT, UR5, URZ, URZ, UP0, !UPT ;  /* 0x000000ff05237290 */ /* 0x000fc400087fe4ff */
[----:B------:R-:W-:Y:S01]  /*2450*/  UIADD3.X UR37, UPT, UPT, UR5, URZ, URZ, UP1, !UPT ;  /* 0x000000ff05257290 */ /* 0x000fe20008ffe4ff */
[----:B------:R-:W-:Y:S01]  /*2460*/  UMOV UR14, 0x0 ;  /* 0x00000000000e7882 */ /* 0x000fe20000000000 */
[----:B------:R-:W-:Y:S01]  /*2470*/  UMOV UR15, 0x4100010 ;  /* 0x04100010000f7882 */ /* 0x000fe20000000000 */
[----:B------:R-:W-:Y:S01]  /*2480*/  UMOV UR17, 0x40004040 ;  /* 0x4000404000117882 */ /* 0x000fe20000000000 */
[----:B------:R-:W-:Y:S01]  /*2490*/  UMOV UR25, 0x40004040 ;  /* 0x4000404000197882 */ /* 0x000fe20000000000 */
[----:B------:R-:W-:Y:S01]  /*24a0*/  UIADD3.X UR41, UPT, UPT, UR5, URZ, URZ, UP2, !UPT ;  /* 0x000000ff05297290 */ /* 0x000fe200097fe4ff */
[----:B------:R3:W-:Y:S01]  /*24b0*/  UTCHMMA gdesc[UR16], gdesc[UR24], tmem[UR11], tmem[UR14], idesc[UR15], UPT ;  /* 0x00ff0e18100075ea */ /* 0x0007e2000b80000b */
[----:B------:R-:W-:Y:S01]  /*24c0*/  UMOV UR20, 0x0 ;  /* 0x0000000000147882 */ /* 0x000fe20000000000 */
[----:B------:R-:W-:Y:S01]  /*24d0*/  UMOV UR21, 0x4100010 ;  /* 0x0410001000157882 */ /* 0x000fe20000000000 */
[----:B------:R-:W-:Y:S01]  /*24e0*/  UMOV UR48, 0x0 ;  /* 0x0000000000307882 */ /* 0x000fe20000000000 */
[----:B------:R-:W-:Y:S01]  /*24f0*/  UMOV UR49, 0x4100010 ;  /* 0x0410001000317882 */ /* 0x000fe20000000000 */
        /* <DEDUP_REMOVED lines=18> */
.L_x_62:
[----:B------:R-:W-:Y:S01]  /*2620*/  ELECT P0, URZ, PT ;  /* 0x0000000000ff782f */ /* 0x000fe20003800000 */
[----:B---3--:R-:W-:-:S03]  /*2630*/  UIADD3 UR4, UPT, UPT, UR46, 0x18020, URZ ;  /* 0x000180202e047890 */ /* 0x008fc6000fffe0ff */
[----:B------:R-:W-:Y:S01]  /*2640*/  ISETP.LT.U32.AND P0, PT, R20, 0x20, P0 ;  /* 0x000000201400780c */ /* 0x000fe20000701070 */
[----:B------:R-:W-:-:S12]  /*2650*/  UMOV UR5, URZ ;  /* 0x000000ff00057c82 */ /* 0x000fd80008000000 */
[----:B------:R-:W-:Y:S01]  /*2660*/  VOTEU.ANY UP0, P0 ;  /* 0x0000000000ff7886 */ /* 0x000fe20000000100 */
[----:B------:R-:W-:-:S04]  /*2670*/  VOTEU.ANY UP1, P0 ;  /* 0x0000000000ff7886 */ /* 0x000fc80000020100 */
[----:B------:R-:W-:Y:S02]  /*2680*/  @UP0 UMOV UR4, UR4 ;  /* 0x0000000400040c82 */ /* 0x000fe40008000000 */
[----:B------:R3:W-:Y:S01]  /*2690*/  @UP1 UTCBAR [UR4], URZ ;  /* 0x000000ff040013e9 */ /* 0x0007e200080000ff */
[----:B------:R-:W-:Y:S06]  /*26a0*/  BAR.SYNC.DEFER_BLOCKING 0x0 ;  /* 0x0000000000007b1d */ /* 0x000fec0000010000 */
[----:B------:R-:W4:Y:S02]  /*26b0*/  SYNCS.PHASECHK.TRANS64.TRYWAIT P0, [UR46+0x18020], R3 ;  /* 0x01802003ff0075a7 */ /* 0x000f24000800112e */
[----:B---34-:R-:W-:Y:S05]  /*26c0*/  @!P0 BRA `(.L_x_63) ;  /* 0x0000000400e88947 */ /* 0x018fea0003800000 */
.L_x_77:
[----:B------:R-:W-:Y:S02]  /*26d0*/  UIADD3 UR10, UPT, UPT, UR10, 0x1, URZ ;  /* 0x000000010a0a7890 */ /* 0x000fe4000fffe0ff */
[----:B------:R-:W-:Y:S02]  /*26e0*/  UIADD3 UR45, UPT, UPT, UR45, 0x80, URZ ;  /* 0x000000802d2d7890 */ /* 0x000fe4000fffe0ff */
[----:B------:R-:W-:-:S04]  /*26f0*/  UISETP.NE.U32.AND UP0, UPT, UR10, 0x3, UPT ;  /* 0x000000030a00788c */ /* 0x000fc8000bf05070 */
[----:B------:R-:W-:Y:S02]  /*2700*/  USEL UR10, UR10, URZ, UP0 ;  /* 0x000000ff0a0a7287 */ /* 0x000fe40008000000 */
[----:B------:R-:W-:Y:S02]  /*2710*/  USEL UR4, URZ, 0x1, UP0 ;  /* 0x00000001ff047887 */ /* 0x000fe40008000000 */
[----:B--2---:R-:W-:-:S04]  /*2720*/  UISETP.GE.AND UP0, UPT, UR45, UR44, UPT ;  /* 0x0000002c2d00728c */ /* 0x004fc8000bf06270 */
[----:B------:R-:W-:-:S05]  /*2730*/  LOP3.LUT R2, R2, UR4, RZ, 0x3c, !PT ;  /* 0x0000000402027c12 */ /* 0x000fca000f8e3cff */
[----:B------:R-:W-:Y:S05]  /*2740*/  BRA.U !UP0, `(.L_x_64) ;  /* 0xfffffff9083c7547 */ /* 0x000fea000b83ffff */
.L_x_57:
[----:B---34-:R-:W-:Y:S06]  /*2750*/  BAR.SYNC.DEFER_BLOCKING 0x0 ;  /* 0x0000000000007b1d */ /* 0x018fec0000010000 */
[----:B------:R-:W-:Y:S04]  /*2760*/  BSSY.RECONVERGENT B5, `(.L_x_65) ;  /* 0x0000004000057945 */ /* 0x000fe80003800200 */
[----:B------:R-:W-:Y:S05]  /*2770*/  @P3 BRA `(.L_x_66) ;  /* 0x0000000000083947 */ /* 0x000fea0003800000 */
[----:B------:R-:W2:Y:S02]  /*2780*/  SYNCS.CCTL.IV [UR8+0x18000] ;  /* 0x01800000ff0079b1 */ /* 0x000ea40008000008 */
[----:B--2---:R-:W2:Y:S02]  /*2790*/  SYNCS.CCTL.IV [UR8+0x18020] ;  /* 0x01802000ff0079b1 */ /* 0x004ea40008000008 */
.L_x_66:
[----:B------:R-:W-:Y:S05]  /*27a0*/  BSYNC.RECONVERGENT B5 ;  /* 0x0000000000057941 */ /* 0x000fea0003800200 */
.L_x_65:
[----:B--2---:R-:W-:Y:S06]  /*27b0*/  BAR.SYNC.DEFER_BLOCKING 0x0 ;  /* 0x0000000000007b1d */ /* 0x004fec0000010000 */
[----:B------:R-:W-:Y:S04]  /*27c0*/  BSSY.RECONVERGENT B5, `(.L_x_67) ;  /* 0x0000004000057945 */ /* 0x000fe80003800200 */
[----:B------:R-:W-:Y:S05]  /*27d0*/  @P3 BRA `(.L_x_68) ;  /* 0x0000000000083947 */ /* 0x000fea0003800000 */
[----:B------:R-:W2:Y:S02]  /*27e0*/  SYNCS.CCTL.IV [UR8+0x18008] ;  /* 0x01800800ff0079b1 */ /* 0x000ea40008000008 */
[----:B--2---:R-:W2:Y:S02]  /*27f0*/  SYNCS.CCTL.IV [UR8+0x18028] ;  /* 0x01802800ff0079b1 */ /* 0x004ea40008000008 */
.L_x_68:
[----:B------:R-:W-:Y:S05]  /*2800*/  BSYNC.RECONVERGENT B5 ;  /* 0x0000000000057941 */ /* 0x000fea0003800200 */
.L_x_67:
[----:B--2---:R-:W-:Y:S06]  /*2810*/  BAR.SYNC.DEFER_BLOCKING 0x0 ;  /* 0x0000000000007b1d */ /* 0x004fec0000010000 */
[----:B------:R-:W-:Y:S04]  /*2820*/  BSSY.RECONVERGENT B5, `(.L_x_69) ;  /* 0x0000004000057945 */ /* 0x000fe80003800200 */
[----:B------:R-:W-:Y:S05]  /*2830*/  @P3 BRA `(.L_x_70) ;  /* 0x0000000000083947 */ /* 0x000fea0003800000 */
[----:B------:R-:W2:Y:S02]  /*2840*/  SYNCS.CCTL.IV [UR8+0x18010] ;  /* 0x01801000ff0079b1 */ /* 0x000ea40008000008 */
[----:B--2---:R-:W2:Y:S02]  /*2850*/  SYNCS.CCTL.IV [UR8+0x18030] ;  /* 0x01803000ff0079b1 */ /* 0x004ea40008000008 */
.L_x_70:
[----:B------:R-:W-:Y:S05]  /*2860*/  BSYNC.RECONVERGENT B5 ;  /* 0x0000000000057941 */ /* 0x000fea0003800200 */
.L_x_69:
[----:B------:R-:W-:Y:S01]  /*2870*/  USHF.L.U32 UR4, UR9, 0x15, URZ ;  /* 0x0000001509047899 */ /* 0x000fe200080006ff */
[C---:B------:R-:W-:Y:S01]  /*2880*/  IMAD.SHL.U32 R2, R0.reuse, 0x40, RZ ;  /* 0x0000004000027824 */ /* 0x040fe200078e00ff */
[----:B------:R-:W-:Y:S01]  /*2890*/  USHF.L.U32 UR9, UR9, 0x3, URZ ;  /* 0x0000000309097899 */ /* 0x000fe200080006ff */
[C---:B------:R-:W-:Y:S01]  /*28a0*/  IMAD.SHL.U32 R21, R0.reuse, 0x2, RZ ;  /* 0x0000000200157824 */ /* 0x040fe200078e00ff */
[----:B------:R-:W-:Y:S01]  /*28b0*/  ULOP3.LUT UR4, UR4, 0x600000, URZ, 0xc0, !UPT ;  /* 0x0060000004047892 */ /* 0x000fe2000f8ec0ff */
[C---:B------:R-:W-:Y:S01]  /*28c0*/  IMAD.SHL.U32 R3, R0.reuse, 0x10, RZ ;  /* 0x0000001000037824 */ /* 0x040fe200078e00ff */
[----:B------:R-:W-:Y:S01]  /*28d0*/  ULOP3.LUT UR9, UR9, 0x20, URZ, 0xc0, !UPT ;  /* 0x0000002009097892 */ /* 0x000fe2000f8ec0ff */
[----:B------:R-:W-:Y:S01]  /*28e0*/  SHF.R.U32.HI R22, RZ, 0x1, R0 ;  /* 0x00000001ff167819 */ /* 0x000fe20000011600 */
[----:B------:R-:W-:Y:S01]  /*28f0*/  IMAD.SHL.U32 R0, R0, 0x80, RZ ;  /* 0x0000008000007824 */ /* 0x000fe200078e00ff */
[----:B------:R-:W-:Y:S01]  /*2900*/  LOP3.LUT R2, R2, 0x1800, RZ, 0xc0, !PT ;  /* 0x0000180002027812 */ /* 0x000fe200078ec0ff */
[----:B------:R-:W-:Y:S01]  /*2910*/  UIADD3 UR4, UPT, UPT, UR9, UR4, UR11 ;  /* 0x0000000409047290 */ /* 0x000fe2000fffe00b */
[----:B------:R-:W-:-:S02]  /*2920*/  LOP3.LUT R21, R21, 0x20, RZ, 0xc0, !PT ;  /* 0x0000002015157812 */ /* 0x000fc400078ec0ff */
[----:B------:R-:W-:Y:S02]  /*2930*/  ELECT P0, URZ, PT ;  /* 0x0000000000ff782f */ /* 0x000fe40003800000 */
[----:B------:R-:W-:Y:S01]  /*2940*/  LOP3.LUT R2, R2, 0x70, R3, 0xf8, !PT ;  /* 0x0000007002027812 */ /* 0x000fe200078ef803 */
[----:B------:R-:W-:Y:S01]  /*2950*/  UMOV UR9, UR27 ;  /* 0x0000001b00097c82 */ /* 0x000fe20008000000 */
[----:B------:R-:W-:Y:S01]  /*2960*/  LOP3.LUT R21, R21, 0x40, R22, 0xf8, !PT ;  /* 0x0000004015157812 */ /* 0x000fe200078ef816 */
[----:B------:R-:W-:Y:S01]  /*2970*/  UMOV UR10, UR23 ;  /* 0x00000017000a7c82 */ /* 0x000fe20008000000 */
[----:B------:R-:W-:Y:S01]  /*2980*/  ISETP.LT.U32.AND P0, PT, R20, 0x20, P0 ;  /* 0x000000201400780c */ /* 0x000fe20000701070 */
[----:B-----5:R-:W-:Y:S01]  /*2990*/  LDTM.16dp32bit_t0_t15.x16 R4, tmem[UR4] ;  /* 0x00000004000479ee */ /* 0x020fe20008a00000 */
[----:B------:R-:W3:Y:S01]  /*29a0*/  LDTM.16dp32bit_t16_t31.x16 R4, tmem[UR4+0x10] ;  /* 0x00001004000479ee */ /* 0x000ee20008a20000 */
[----:B------:R-:W-:Y:S01]  /*29b0*/  LOP3.LUT R21, R2, R21, RZ, 0x3c, !PT ;  /* 0x0000001502157212 */ /* 0x000fe200078e3cff */
[----:B------:R-:W-:-:S03]  /*29c0*/  NOP ;  /* 0x0000000000007918 */ /* 0x000fc60000000000 */
[----:B------:R-:W-:-:S04]  /*29d0*/  LOP3.LUT R0, R21, 0x780, R0, 0xf8, !PT ;  /* 0x0000078015007812 */ /* 0x000fc800078ef800 */
[----:B------:R-:W-:Y:S02]  /*29e0*/  LOP3.LUT R2, R0, 0x10, RZ, 0x3c, !PT ;  /* 0x0000001000027812 */ /* 0x000fe400078e3cff */
[----:B---3--:R-:W-:Y:S01]  /*29f0*/  VOTEU.ANY UP1, P0 ;  /* 0x0000000000ff7886 */ /* 0x008fe20000020100 */
[----:B------:R-:W-:Y:S01]  /*2a00*/  VOTEU.ANY UP0, P0 ;  /* 0x0000000000ff7886 */ /* 0x000fe20000000100 */
[----:B------:R-:W-:Y:S02]  /*2a10*/  F2FP.F16.F32.PACK_AB R4, R5, R4 ;  /* 0x000000040504723e */ /* 0x000fe400000000ff */
[----:B------:R-:W-:Y:S02]  /*2a20*/  F2FP.F16.F32.PACK_AB R5, R7, R6 ;  /* 0x000000060705723e */ /* 0x000fe400000000ff */
[----:B------:R-:W-:Y:S02]  /*2a30*/  F2FP.F16.F32.PACK_AB R12, R13, R12 ;  /* 0x0000000c0d0c723e */ /* 0x000fe400000000ff */
[----:B------:R-:W-:-:S02]  /*2a40*/  F2FP.F16.F32.PACK_AB R6, R9, R8 ;  /* 0x000000080906723e */ /* 0x000fc400000000ff */
[----:B------:R-:W-:Y:S02]  /*2a50*/  F2FP.F16.F32.PACK_AB R7, R11, R10 ;  /* 0x0000000a0b07723e */ /* 0x000fe400000000ff */
[----:B------:R-:W-:Y:S02]  /*2a60*/  F2FP.F16.F32.PACK_AB R13, R15, R14 ;  /* 0x0000000e0f0d723e */ /* 0x000fe400000000ff */
[----:B------:R-:W-:Y:S01]  /*2a70*/  F2FP.F16.F32.PACK_AB R14, R17, R16 ;  /* 0x00000010110e723e */ /* 0x000fe200000000ff */
[----:B--2---:R2:W-:Y:S01]  /*2a80*/  STS.128 [R0+UR8], R4 ;  /* 0x0000000400007988 */ /* 0x0045e20008000c08 */
[----:B------:R-:W-:-:S05]  /*2a90*/  F2FP.F16.F32.PACK_AB R15, R19, R18 ;  /* 0x00000012130f723e */ /* 0x000fca00000000ff */
[----:B------:R2:W-:Y:S01]  /*2aa0*/  STS.128 [R2+UR8], R12 ;  /* 0x0000000c02007988 */ /* 0x0005e20008000c08 */
[----:B------:R3:W-:Y:S06]  /*2ab0*/  MEMBAR.ALL.CTA ;  /* 0x0000000000007992 */ /* 0x0007ec0000008000 */
[----:B---3--:R-:W3:Y:S02]  /*2ac0*/  FENCE.VIEW.ASYNC.S ;  /* 0x00000000000073c6 */ /* 0x008ee40000000000 */
[----:B---3--:R-:W-:Y:S06]  /*2ad0*/  BAR.SYNC.DEFER_BLOCKING 0x0 ;  /* 0x0000000000007b1d */ /* 0x008fec0000010000 */
[----:B------:R2:W-:Y:S01]  /*2ae0*/  @UP1 UTMASTG.2D [UR8], [UR12] ;  /* 0x000000080c0013b5 */ /* 0x0005e20008008000 */
[----:B------:R0:W-:Y:S01]  /*2af0*/  UTMACMDFLUSH ;  /* 0x00000000000079b7 */ /* 0x0001e20000000000 */
[----:B------:R-:W-:-:S04]  /*2b00*/  DEPBAR.LE SB0, 0x0 ;  /* 0x000080000000791a */ /* 0x000fc80000000000 */
[----:B------:R-:W-:Y:S08]  /*2b10*/  BAR.SYNC.DEFER_BLOCKING 0x0 ;  /* 0x0000000000007b1d */ /* 0x000ff00000010000 */
[----:B------:R-:W-:Y:S06]  /*2b20*/  BAR.SYNC.DEFER_BLOCKING 0x0 ;  /* 0x0000000000007b1d */ /* 0x000fec0000010000 */
[----:B--2---:R-:W-:Y:S05]  /*2b30*/  @P2 BRA `(.L_x_71) ;  /* 0x0000000000a02947 */ /* 0x004fea0003800000 */
[----:B------:R-:W2:Y:S01]  /*2b40*/  S2UR UR5, SR_CgaCtaId ;  /* 0x00000000000579c3 */ /* 0x000ea20000008800 */
[----:B------:R-:W-:Y:S01]  /*2b50*/  NOP ;  /* 0x0000000000007918 */ /* 0x000fe20000000000 */
[----:B------:R-:W-:Y:S01]  /*2b60*/  UMOV UR4, 0x50 ;  /* 0x0000005000047882 */ /* 0x000fe20000000000 */
[----:B------:R-:W-:Y:S02]  /*2b70*/  IMAD.U32 R0, RZ, RZ, UR11 ;  /* 0x0000000bff007e24 */ /* 0x000fe4000f8e00ff */
[----:B------:R-:W-:Y:S02]  /*2b80*/  IMAD.MOV.U32 R3, RZ, RZ, 0x3 ;  /* 0x00000003ff037424 */ /* 0x000fe400078e00ff */
[----:B------:R-:W-:Y:S01]  /*2b90*/  IMAD.MOV.U32 R7, RZ, RZ, 0x1 ;  /* 0x00000001ff077424 */ /* 0x000fe200078e00ff */
[----:B------:R-:W-:-:S04]  /*2ba0*/  LOP3.LUT R0, R0, 0xffff, RZ, 0xc0, !PT ;  /* 0x0000ffff00007812 */ /* 0x000fc800078ec0ff */
[----:B------:R-:W-:-:S05]  /*2bb0*/  SHF.R.U32.HI R0, RZ, 0x5, R0 ;  /* 0x00000005ff007819 */ /* 0x000fca0000011600 */
[----:B------:R-:W-:Y:S01]  /*2bc0*/  VIADD R2, R0, 0x10 ;  /* 0x0000001000027836 */ /* 0x000fe20000000000 */
[----:B------:R-:W-:Y:S01]  /*2bd0*/  SHF.L.U32 R0, R3, R0, RZ ;  /* 0x0000000003007219 */ /* 0x000fe200000006ff */
[----:B--2---:R-:W-:-:S03]  /*2be0*/  ULEA UR6, UR5, UR4, 0x18 ;  /* 0x0000000405067291 */ /* 0x004fc6000f8ec0ff */
[----:B------:R-:W-:-:S04]  /*2bf0*/  SHF.L.U32 R3, R7, R2, RZ ;  /* 0x0000000207037219 */ /* 0x000fc800000006ff */
[----:B------:R-:W-:Y:S02]  /*2c00*/  LOP3.LUT R0, R3, R0, RZ, 0xfc, !PT ;  /* 0x0000000003007212 */ /* 0x000fe400078efcff */
[----:B------:R-:W2:Y:S02]  /*2c10*/  LDS R5, [UR6] ;  /* 0x00000006ff057984 */ /* 0x000ea40008000800 */
[C---:B------:R-:W-:Y:S02]  /*2c20*/  LOP3.LUT R2, R0.reuse, 0xffff, RZ, 0xc0, !PT ;  /* 0x0000ffff00027812 */ /* 0x040fe400078ec0ff */
[----:B--2---:R-:W-:-:S04]  /*2c30*/  LOP3.LUT R3, R0, 0xffff, R5, 0x80, !PT ;  /* 0x0000ffff00037812 */ /* 0x004fc800078e8005 */
[----:B------:R-:W-:-:S13]  /*2c40*/  ISETP.NE.AND P0, PT, R3, R2, PT ;  /* 0x000000020300720c */ /* 0x000fda0003f05270 */
[----:B------:R-:W-:Y:S05]  /*2c50*/  @P0 BRA `(.L_x_72) ;  /* 0x0000000000500947 */ /* 0x000fea0003800000 */
[----:B------:R-:W-:Y:S02]  /*2c60*/  SHF.R.U32.HI R5, RZ, 0x10, R5 ;  /* 0x00000010ff057819 */ /* 0x000fe40000011605 */
[----:B------:R-:W-:-:S04]  /*2c70*/  SHF.R.U32.HI R2, RZ, 0x10, R0 ;  /* 0x00000010ff027819 */ /* 0x000fc80000011600 */
[----:B------:R-:W-:-:S04]  /*2c80*/  LOP3.LUT R5, R5, R2, RZ, 0xc0, !PT ;  /* 0x0000000205057212 */ /* 0x000fc800078ec0ff */
[----:B------:R-:W-:-:S13]  /*2c90*/  ISETP.NE.AND P0, PT, R5, R2, PT ;  /* 0x000000020500720c */ /* 0x000fda0003f05270 */
[----:B------:R-:W-:Y:S05]  /*2ca0*/  @P0 BRA `(.L_x_73) ;  /* 0x0000000000300947 */ /* 0x000fea0003800000 */
[----:B------:R-:W-:Y:S01]  /*2cb0*/  R2UR UR4, R0 ;  /* 0x00000000000472ca */ /* 0x000fe200000e0000 */
[----:B------:R-:W-:Y:S01]  /*2cc0*/  VOTEU.ANY UR5, UPT, PT ;  /* 0x0000000000057886 */ /* 0x000fe200038e0100 */
[----:B------:R-:W2:Y:S01]  /*2cd0*/  S2R R0, SR_LANEID ;  /* 0x0000000000007919 */ /* 0x000ea20000000000 */
[----:B------:R-:W-:-:S10]  /*2ce0*/  UFLO.U32 UR5, UR5 ;  /* 0x00000005000572bd */ /* 0x000fd400080e0000 */
[----:B------:R-:W-:-:S06]  /*2cf0*/  ULOP3.LUT UR4, URZ, UR4, URZ, 0x33, !UPT ;  /* 0x00000004ff047292 */ /* 0x000fcc000f8e33ff */
[----:B------:R-:W-:-:S04]  /*2d00*/  IMAD.U32 R2, RZ, RZ, UR4 ;  /* 0x00000004ff027e24 */ /* 0x000fc8000f8e00ff */
[----:B------:R-:W3:Y:S02]  /*2d10*/  REDUX UR7, R2 ;  /* 0x00000000020773c4 */ /* 0x000ee40000000000 */
[----:B------:R4:W-:Y:S01]  /*2d20*/  UTCATOMSWS.AND URZ, UR4 ;  /* 0x0000000400ff79e3 */ /* 0x0009e20008000000 */
[----:B--2---:R-:W-:Y:S01]  /*2d30*/  ISETP.EQ.U32.AND P0, PT, R0, UR5, PT ;  /* 0x0000000500007c0c */ /* 0x004fe2000bf02070 */
[----:B---3--:R-:W-:-:S12]  /*2d40*/  IMAD.U32 R0, RZ, RZ, UR7 ;  /* 0x00000007ff007e24 */ /* 0x008fd8000f8e00ff */
[----:B------:R4:W-:Y:S01]  /*2d50*/  @P0 ATOMS.AND RZ, [UR6], R0 ;  /* 0x00000000ffff098c */ /* 0x0009e2000a800006 */
[----:B------:R-:W-:Y:S05]  /*2d60*/  BRA `(.L_x_71) ;  /* 0x0000000000147947 */ /* 0x000fea0003800000 */
.L_x_73:
[----:B------:R-:W-:-:S07]  /*2d70*/  MOV R2, 0x2d90 ;  /* 0x00002d9000027802 */ /* 0x000fce0000000f00 */
[----:B-1----:R-:W-:Y:S05]  /*2d80*/  CALL.REL.NOINC `($__internal_0_$__cuda_sm10x_tcgen05_guardrail_trap_col_being_dealloced_not_returned_by_alloc) ;  /* 0x0000000000447944 */ /* 0x002fea0003c00000 */
[----:B------:R-:W-:Y:S05]  /*2d90*/  BRA `(.L_x_71) ;  /* 0x0000000000087947 */ /* 0x000fea0003800000 */
.L_x_72:
[----:B------:R-:W-:-:S07]  /*2da0*/  MOV R2, 0x2dc0 ;  /* 0x00002dc000027802 */ /* 0x000fce0000000f00 */
[----:B-1----:R-:W-:Y:S05]  /*2db0*/  CALL.REL.NOINC `($__internal_2_$__cuda_sm10x_tcgen05_guardrail_trap_unallocated_columns_being_dealloced) ;  /* 0x0000000000507944 */ /* 0x002fea0003c00000 */
.L_x_71:
[----:B------:R-:W-:Y:S01]  /*2dc0*/  NOP ;  /* 0x0000000000007918 */ /* 0x000fe20000000000 */
[----:B----4-:R-:W-:Y:S05]  /*2dd0*/  EXIT ;  /* 0x000000000000794d */ /* 0x010fea0003800000 */
.L_x_58:
[----:B------:R-:W2:Y:S02]  /*2de0*/  SYNCS.PHASECHK.TRANS64.TRYWAIT P0, [UR8+0x18000], RZ ;  /* 0x018000ffff0075a7 */ /* 0x000ea40008001108 */
[----:B--2---:R-:W-:Y:S05]  /*2df0*/  @!P0 BRA `(.L_x_58) ;  /* 0xfffffffc00f88947 */ /* 0x004fea000383ffff */
[----:B------:R-:W-:Y:S05]  /*2e00*/  BRA `(.L_x_74) ;  /* 0xffffffec007c7947 */ /* 0x000fea000383ffff */
.L_x_60:
[----:B------:R-:W2:Y:S02]  /*2e10*/  SYNCS.PHASECHK.TRANS64.TRYWAIT P1, [UR8+0x18020], RZ ;  /* 0x018020ffff0075a7 */ /* 0x000ea40008021108 */
[----:B--2---:R-:W-:Y:S05]  /*2e20*/  @!P1 BRA `(.L_x_60) ;  /* 0xfffffffc00f89947 */ /* 0x004fea000383ffff */
[----:B------:R-:W-:Y:S05]  /*2e30*/  BRA `(.L_x_75) ;  /* 0xfffffff0006c7947 */ /* 0x000fea000383ffff */
.L_x_61:
[----:B------:R-:W3:Y:S02]  /*2e40*/  SYNCS.PHASECHK.TRANS64.TRYWAIT P0, [UR46+0x18000], R3 ;  /* 0x01800003ff0075a7 */ /* 0x000ee4000800112e */
[----:B---3--:R-:W-:Y:S05]  /*2e50*/  @!P0 BRA `(.L_x_61) ;  /* 0xfffffffc00f88947 */ /* 0x008fea000383ffff */
[----:B------:R-:W-:Y:S05]  /*2e60*/  BRA `(.L_x_76) ;  /* 0xfffffff000f07947 */ /* 0x000fea000383ffff */
.L_x_63:
[----:B------:R-:W3:Y:S02]  /*2e70*/  SYNCS.PHASECHK.TRANS64.TRYWAIT P0, [UR46+0x18020], R3 ;  /* 0x01802003ff0075a7 */ /* 0x000ee4000800112e */
[----:B---3--:R-:W-:Y:S05]  /*2e80*/  @!P0 BRA `(.L_x_63) ;  /* 0xfffffffc00f88947 */ /* 0x008fea000383ffff */
[----:B------:R-:W-:Y:S05]  /*2e90*/  BRA `(.L_x_77) ;  /* 0xfffffff8000c7947 */ /* 0x000fea000383ffff */
        .weak           $__internal_0_$__cuda_sm10x_tcgen05_guardrail_trap_col_being_dealloced_not_returned_by_alloc
        .type           $__internal_0_$__cuda_sm10x_tcgen05_guardrail_trap_col_being_dealloced_not_returned_by_alloc,@function
        .size           $__internal_0_$__cuda_sm10x_tcgen05_guardrail_trap_col_being_dealloced_not_returned_by_alloc,($__internal_1_$__cuda_sm10x_tcgen05_guardrail_trap_phase_invalid_during_alloc - $__internal_0_$__cuda_sm10x_tcgen05_guardrail_trap_col_being_dealloced_not_returned_by_alloc)
$__internal_0_$__cuda_sm10x_tcgen05_guardrail_trap_col_being_dealloced_not_returned_by_alloc:
[----:B------:R-:W-:Y:S05]  /*2ea0*/  BPT.TRAP 0x1 ;  /* 0x000000040000795c */ /* 0x000fea0000300000 */
[----:B------:R-:W-:-:S04]  /*2eb0*/  IMAD.MOV.U32 R3, RZ, RZ, 0x0 ;  /* 0x00000000ff037424 */ /* 0x000fc800078e00ff */
[----:B------:R-:W-:Y:S05]  /*2ec0*/  RET.REL.NODEC R2 `(gluon_tcgen05) ;  /* 0xffffffd0024c7950 */ /* 0x000fea0003c3ffff */
        .weak           $__internal_1_$__cuda_sm10x_tcgen05_guardrail_trap_phase_invalid_during_alloc
        .type           $__internal_1_$__cuda_sm10x_tcgen05_guardrail_trap_phase_invalid_during_alloc,@function
        .size           $__internal_1_$__cuda_sm10x_tcgen05_guardrail_trap_phase_invalid_during_alloc,($__internal_2_$__cuda_sm10x_tcgen05_guardrail_trap_unallocated_columns_being_dealloced - $__internal_1_$__cuda_sm10x_tcgen05_guardrail_trap_phase_invalid_during_alloc)
$__internal_1_$__cuda_sm10x_tcgen05_guardrail_trap_phase_invalid_during_alloc:
[----:B------:R-:W-:Y:S05]  /*2ed0*/  BPT.TRAP 0x1 ;  /* 0x000000040000795c */ /* 0x000fea0000300000 */
[----:B------:R-:W-:-:S04]  /*2ee0*/  IMAD.MOV.U32 R3, RZ, RZ, 0x0 ;  /* 0x00000000ff037424 */ /* 0x000fc800078e00ff */
[----:B------:R-:W-:Y:S05]  /*2ef0*/  RET.REL.NODEC R2 `(gluon_tcgen05) ;  /* 0xffffffd002407950 */ /* 0x000fea0003c3ffff */
        .weak           $__internal_2_$__cuda_sm10x_tcgen05_guardrail_trap_unallocated_columns_being_dealloced
        .type           $__internal_2_$__cuda_sm10x_tcgen05_guardrail_trap_unallocated_columns_being_dealloced,@function
        .size           $__internal_2_$__cuda_sm10x_tcgen05_guardrail_trap_unallocated_columns_being_dealloced,(.L_x_81 - $__internal_2_$__cuda_sm10x_tcgen05_guardrail_trap_unallocated_columns_being_dealloced)
$__internal_2_$__cuda_sm10x_tcgen05_guardrail_trap_unallocated_columns_being_dealloced:
[----:B------:R-:W-:Y:S05]  /*2f00*/  BPT.TRAP 0x1 ;  /* 0x000000040000795c */ /* 0x000fea0000300000 */
[----:B------:R-:W-:-:S04]  /*2f10*/  IMAD.MOV.U32 R3, RZ, RZ, 0x0 ;  /* 0x00000000ff037424 */ /* 0x000fc800078e00ff */
[----:B------:R-:W-:Y:S05]  /*2f20*/  RET.REL.NODEC R2 `(gluon_tcgen05) ;  /* 0xffffffd002347950 */ /* 0x000fea0003c3ffff */
.L_x_78:
[----:B------:R-:W-:-:S00]  /*2f30*/  BRA `(.L_x_78) ;  /* 0xfffffffc00fc7947 */ /* 0x000fc0000383ffff */
[----:B------:R-:W-:-:S00]  /*2f40*/  NOP ;  /* 0x0000000000007918 */ /* 0x000fc00000000000 */
        /* <DEDUP_REMOVED lines=11> */
.L_x_81:


//--------------------- .nv.shared.gluon_tcgen05  --------------------------
	.section	.nv.shared.gluon_tcgen05,"aw",@nobits
	.sectionflags	@""
	.align	16
	.zero		1024


//--------------------- .nv.shared.reserved.0     --------------------------
	.section	.nv.shared.reserved.0,"aw",@nobits
	.align	8
	.weak		__nv_reservedSMEM_offset_0_alias
	.size		__nv_reservedSMEM_offset_0_alias, 0, 64
	.other		__nv_reservedSMEM_offset_0_alias,@"STO_CUDA_RESERVED_SHARED STV_DEFAULT"
__nv_reservedSMEM_offset_0_alias:
	.zero		0
.nv.shared.reserved.0:
	.zero		64
	.weak		__nv_reservedSMEM_allocation_phase
	.type		__nv_reservedSMEM_allocation_phase,@object
	.size		__nv_reservedSMEM_allocation_phase,(.L_0 - __nv_reservedSMEM_allocation_phase)
__nv_reservedSMEM_allocation_phase:
	.zero		1
.L_0:
	.zero		7
	.weak		__nv_reservedSMEM_devtool_atexit_pc
	.type		__nv_reservedSMEM_devtool_atexit_pc,@object
	.size		__nv_reservedSMEM_devtool_atexit_pc,(__nv_reservedSMEM_allocation_mask - __nv_reservedSMEM_devtool_atexit_pc)
__nv_reservedSMEM_devtool_atexit_pc:
	.zero		8
	.weak		__nv_reservedSMEM_allocation_mask
	.type		__nv_reservedSMEM_allocation_mask,@object
	.size		__nv_reservedSMEM_allocation_mask,(.L_2 - __nv_reservedSMEM_allocation_mask)
__nv_reservedSMEM_allocation_mask:
	.zero		4
.L_2:


//--------------------- .nv.constant0.gluon_tcgen05 --------------------------
	.section	.nv.constant0.gluon_tcgen05,"a",@progbits
	.sectionflags	@""
	.align	4
.nv.constant0.gluon_tcgen05:
	.zero		976


//--------------------- SYMBOLS --------------------------

	.type		.nv.reservedSmem.offset0,@object
	.size		.nv.reservedSmem.offset0,0x4
	.type		.nv.reservedSmem.cap,@object
	.size		.nv.reservedSmem.cap,0x4
